//
// Generated by NVIDIA NVVM Compiler
//
// Compiler Build ID: CL-36424714
// Cuda compilation tools, release 13.0, V13.0.88
// Based on NVVM 20.0.0
//

.version 9.0
.target sm_100
.address_size 64

	// .globl	_Z7phase_1Piii
// _ZZ7phase_1PiiiE7share_D has been demoted
// _ZZ7phase_2PiiiE7pivot_D has been demoted
// _ZZ7phase_2PiiiE5row_D has been demoted
// _ZZ7phase_2PiiiE5col_D has been demoted
// _ZZ7phase_3PiiiE5row_D has been demoted
// _ZZ7phase_3PiiiE5col_D has been demoted

.visible .entry _Z7phase_1Piii(
	.param .u64 .ptr .align 1 _Z7phase_1Piii_param_0,
	.param .u32 _Z7phase_1Piii_param_1,
	.param .u32 _Z7phase_1Piii_param_2
)
{
	.reg .pred 	%p<2>;
	.reg .b32 	%r<676>;
	.reg .b64 	%rd<7>;
	// demoted variable
	.shared .align 4 .b8 _ZZ7phase_1PiiiE7share_D[16384];
	ld.param.u64 	%rd3, [_Z7phase_1Piii_param_0];
	ld.param.u32 	%r7, [_Z7phase_1Piii_param_1];
	ld.param.u32 	%r8, [_Z7phase_1Piii_param_2];
	cvta.to.global.u64 	%rd4, %rd3;
	mov.u32 	%r1, %tid.x;
	mov.u32 	%r9, %tid.y;
	shl.b32 	%r10, %r7, 6;
	add.s32 	%r11, %r10, %r1;
	add.s32 	%r12, %r10, %r9;
	mad.lo.s32 	%r13, %r12, %r8, %r11;
	mul.wide.s32 	%rd5, %r13, 4;
	add.s64 	%rd1, %rd4, %rd5;
	ld.global.u32 	%r14, [%rd1];
	shl.b32 	%r2, %r9, 6;
	add.s32 	%r15, %r2, %r1;
	shl.b32 	%r16, %r15, 2;
	mov.u32 	%r17, _ZZ7phase_1PiiiE7share_D;
	add.s32 	%r3, %r17, %r16;
	st.shared.u32 	[%r3], %r14;
	ld.global.u32 	%r18, [%rd1+128];
	st.shared.u32 	[%r3+128], %r18;
	shl.b32 	%r19, %r8, 5;
	add.s32 	%r20, %r13, %r19;
	mul.wide.s32 	%rd6, %r20, 4;
	add.s64 	%rd2, %rd4, %rd6;
	ld.global.u32 	%r21, [%rd2];
	st.shared.u32 	[%r3+8192], %r21;
	ld.global.u32 	%r22, [%rd2+128];
	st.shared.u32 	[%r3+8320], %r22;
	bar.sync 	0;
	mov.b32 	%r675, 0;
$L__BB0_1:
	.pragma "nounroll";
	ld.shared.u32 	%r23, [%r3];
	add.s32 	%r24, %r2, %r675;
	shl.b32 	%r25, %r24, 2;
	add.s32 	%r27, %r17, %r25;
	ld.shared.u32 	%r28, [%r27];
	shl.b32 	%r29, %r675, 6;
	add.s32 	%r30, %r29, %r1;
	shl.b32 	%r31, %r30, 2;
	add.s32 	%r32, %r17, %r31;
	ld.shared.u32 	%r33, [%r32];
	add.s32 	%r34, %r33, %r28;
	min.s32 	%r35, %r23, %r34;
	st.shared.u32 	[%r3], %r35;
	ld.shared.u32 	%r36, [%r3+128];
	ld.shared.u32 	%r37, [%r27];
	ld.shared.u32 	%r38, [%r32+128];
	add.s32 	%r39, %r38, %r37;
	min.s32 	%r40, %r36, %r39;
	st.shared.u32 	[%r3+128], %r40;
	ld.shared.u32 	%r41, [%r3+8192];
	ld.shared.u32 	%r42, [%r27+8192];
	ld.shared.u32 	%r43, [%r32];
	add.s32 	%r44, %r43, %r42;
	min.s32 	%r45, %r41, %r44;
	st.shared.u32 	[%r3+8192], %r45;
	ld.shared.u32 	%r46, [%r3+8320];
	ld.shared.u32 	%r47, [%r27+8192];
	ld.shared.u32 	%r48, [%r32+128];
	add.s32 	%r49, %r48, %r47;
	min.s32 	%r50, %r46, %r49;
	st.shared.u32 	[%r3+8320], %r50;
	bar.sync 	0;
	ld.shared.u32 	%r51, [%r3];
	ld.shared.u32 	%r52, [%r27+4];
	ld.shared.u32 	%r53, [%r32+256];
	add.s32 	%r54, %r53, %r52;
	min.s32 	%r55, %r51, %r54;
	st.shared.u32 	[%r3], %r55;
	ld.shared.u32 	%r56, [%r3+128];
	ld.shared.u32 	%r57, [%r27+4];
	ld.shared.u32 	%r58, [%r32+384];
	add.s32 	%r59, %r58, %r57;
	min.s32 	%r60, %r56, %r59;
	st.shared.u32 	[%r3+128], %r60;
	ld.shared.u32 	%r61, [%r3+8192];
	ld.shared.u32 	%r62, [%r27+8196];
	ld.shared.u32 	%r63, [%r32+256];
	add.s32 	%r64, %r63, %r62;
	min.s32 	%r65, %r61, %r64;
	st.shared.u32 	[%r3+8192], %r65;
	ld.shared.u32 	%r66, [%r3+8320];
	ld.shared.u32 	%r67, [%r27+8196];
	ld.shared.u32 	%r68, [%r32+384];
	add.s32 	%r69, %r68, %r67;
	min.s32 	%r70, %r66, %r69;
	st.shared.u32 	[%r3+8320], %r70;
	bar.sync 	0;
	ld.shared.u32 	%r71, [%r3];
	ld.shared.u32 	%r72, [%r27+8];
	ld.shared.u32 	%r73, [%r32+512];
	add.s32 	%r74, %r73, %r72;
	min.s32 	%r75, %r71, %r74;
	st.shared.u32 	[%r3], %r75;
	ld.shared.u32 	%r76, [%r3+128];
	ld.shared.u32 	%r77, [%r27+8];
	ld.shared.u32 	%r78, [%r32+640];
	add.s32 	%r79, %r78, %r77;
	min.s32 	%r80, %r76, %r79;
	st.shared.u32 	[%r3+128], %r80;
	ld.shared.u32 	%r81, [%r3+8192];
	ld.shared.u32 	%r82, [%r27+8200];
	ld.shared.u32 	%r83, [%r32+512];
	add.s32 	%r84, %r83, %r82;
	min.s32 	%r85, %r81, %r84;
	st.shared.u32 	[%r3+8192], %r85;
	ld.shared.u32 	%r86, [%r3+8320];
	ld.shared.u32 	%r87, [%r27+8200];
	ld.shared.u32 	%r88, [%r32+640];
	add.s32 	%r89, %r88, %r87;
	min.s32 	%r90, %r86, %r89;
	st.shared.u32 	[%r3+8320], %r90;
	bar.sync 	0;
	ld.shared.u32 	%r91, [%r3];
	ld.shared.u32 	%r92, [%r27+12];
	ld.shared.u32 	%r93, [%r32+768];
	add.s32 	%r94, %r93, %r92;
	min.s32 	%r95, %r91, %r94;
	st.shared.u32 	[%r3], %r95;
	ld.shared.u32 	%r96, [%r3+128];
	ld.shared.u32 	%r97, [%r27+12];
	ld.shared.u32 	%r98, [%r32+896];
	add.s32 	%r99, %r98, %r97;
	min.s32 	%r100, %r96, %r99;
	st.shared.u32 	[%r3+128], %r100;
	ld.shared.u32 	%r101, [%r3+8192];
	ld.shared.u32 	%r102, [%r27+8204];
	ld.shared.u32 	%r103, [%r32+768];
	add.s32 	%r104, %r103, %r102;
	min.s32 	%r105, %r101, %r104;
	st.shared.u32 	[%r3+8192], %r105;
	ld.shared.u32 	%r106, [%r3+8320];
	ld.shared.u32 	%r107, [%r27+8204];
	ld.shared.u32 	%r108, [%r32+896];
	add.s32 	%r109, %r108, %r107;
	min.s32 	%r110, %r106, %r109;
	st.shared.u32 	[%r3+8320], %r110;
	bar.sync 	0;
	ld.shared.u32 	%r111, [%r3];
	ld.shared.u32 	%r112, [%r27+16];
	ld.shared.u32 	%r113, [%r32+1024];
	add.s32 	%r114, %r113, %r112;
	min.s32 	%r115, %r111, %r114;
	st.shared.u32 	[%r3], %r115;
	ld.shared.u32 	%r116, [%r3+128];
	ld.shared.u32 	%r117, [%r27+16];
	ld.shared.u32 	%r118, [%r32+1152];
	add.s32 	%r119, %r118, %r117;
	min.s32 	%r120, %r116, %r119;
	st.shared.u32 	[%r3+128], %r120;
	ld.shared.u32 	%r121, [%r3+8192];
	ld.shared.u32 	%r122, [%r27+8208];
	ld.shared.u32 	%r123, [%r32+1024];
	add.s32 	%r124, %r123, %r122;
	min.s32 	%r125, %r121, %r124;
	st.shared.u32 	[%r3+8192], %r125;
	ld.shared.u32 	%r126, [%r3+8320];
	ld.shared.u32 	%r127, [%r27+8208];
	ld.shared.u32 	%r128, [%r32+1152];
	add.s32 	%r129, %r128, %r127;
	min.s32 	%r130, %r126, %r129;
	st.shared.u32 	[%r3+8320], %r130;
	bar.sync 	0;
	ld.shared.u32 	%r131, [%r3];
	ld.shared.u32 	%r132, [%r27+20];
	ld.shared.u32 	%r133, [%r32+1280];
	add.s32 	%r134, %r133, %r132;
	min.s32 	%r135, %r131, %r134;
	st.shared.u32 	[%r3], %r135;
	ld.shared.u32 	%r136, [%r3+128];
	ld.shared.u32 	%r137, [%r27+20];
	ld.shared.u32 	%r138, [%r32+1408];
	add.s32 	%r139, %r138, %r137;
	min.s32 	%r140, %r136, %r139;
	st.shared.u32 	[%r3+128], %r140;
	ld.shared.u32 	%r141, [%r3+8192];
	ld.shared.u32 	%r142, [%r27+8212];
	ld.shared.u32 	%r143, [%r32+1280];
	add.s32 	%r144, %r143, %r142;
	min.s32 	%r145, %r141, %r144;
	st.shared.u32 	[%r3+8192], %r145;
	ld.shared.u32 	%r146, [%r3+8320];
	ld.shared.u32 	%r147, [%r27+8212];
	ld.shared.u32 	%r148, [%r32+1408];
	add.s32 	%r149, %r148, %r147;
	min.s32 	%r150, %r146, %r149;
	st.shared.u32 	[%r3+8320], %r150;
	bar.sync 	0;
	ld.shared.u32 	%r151, [%r3];
	ld.shared.u32 	%r152, [%r27+24];
	ld.shared.u32 	%r153, [%r32+1536];
	add.s32 	%r154, %r153, %r152;
	min.s32 	%r155, %r151, %r154;
	st.shared.u32 	[%r3], %r155;
	ld.shared.u32 	%r156, [%r3+128];
	ld.shared.u32 	%r157, [%r27+24];
	ld.shared.u32 	%r158, [%r32+1664];
	add.s32 	%r159, %r158, %r157;
	min.s32 	%r160, %r156, %r159;
	st.shared.u32 	[%r3+128], %r160;
	ld.shared.u32 	%r161, [%r3+8192];
	ld.shared.u32 	%r162, [%r27+8216];
	ld.shared.u32 	%r163, [%r32+1536];
	add.s32 	%r164, %r163, %r162;
	min.s32 	%r165, %r161, %r164;
	st.shared.u32 	[%r3+8192], %r165;
	ld.shared.u32 	%r166, [%r3+8320];
	ld.shared.u32 	%r167, [%r27+8216];
	ld.shared.u32 	%r168, [%r32+1664];
	add.s32 	%r169, %r168, %r167;
	min.s32 	%r170, %r166, %r169;
	st.shared.u32 	[%r3+8320], %r170;
	bar.sync 	0;
	ld.shared.u32 	%r171, [%r3];
	ld.shared.u32 	%r172, [%r27+28];
	ld.shared.u32 	%r173, [%r32+1792];
	add.s32 	%r174, %r173, %r172;
	min.s32 	%r175, %r171, %r174;
	st.shared.u32 	[%r3], %r175;
	ld.shared.u32 	%r176, [%r3+128];
	ld.shared.u32 	%r177, [%r27+28];
	ld.shared.u32 	%r178, [%r32+1920];
	add.s32 	%r179, %r178, %r177;
	min.s32 	%r180, %r176, %r179;
	st.shared.u32 	[%r3+128], %r180;
	ld.shared.u32 	%r181, [%r3+8192];
	ld.shared.u32 	%r182, [%r27+8220];
	ld.shared.u32 	%r183, [%r32+1792];
	add.s32 	%r184, %r183, %r182;
	min.s32 	%r185, %r181, %r184;
	st.shared.u32 	[%r3+8192], %r185;
	ld.shared.u32 	%r186, [%r3+8320];
	ld.shared.u32 	%r187, [%r27+8220];
	ld.shared.u32 	%r188, [%r32+1920];
	add.s32 	%r189, %r188, %r187;
	min.s32 	%r190, %r186, %r189;
	st.shared.u32 	[%r3+8320], %r190;
	bar.sync 	0;
	ld.shared.u32 	%r191, [%r3];
	ld.shared.u32 	%r192, [%r27+32];
	ld.shared.u32 	%r193, [%r32+2048];
	add.s32 	%r194, %r193, %r192;
	min.s32 	%r195, %r191, %r194;
	st.shared.u32 	[%r3], %r195;
	ld.shared.u32 	%r196, [%r3+128];
	ld.shared.u32 	%r197, [%r27+32];
	ld.shared.u32 	%r198, [%r32+2176];
	add.s32 	%r199, %r198, %r197;
	min.s32 	%r200, %r196, %r199;
	st.shared.u32 	[%r3+128], %r200;
	ld.shared.u32 	%r201, [%r3+8192];
	ld.shared.u32 	%r202, [%r27+8224];
	ld.shared.u32 	%r203, [%r32+2048];
	add.s32 	%r204, %r203, %r202;
	min.s32 	%r205, %r201, %r204;
	st.shared.u32 	[%r3+8192], %r205;
	ld.shared.u32 	%r206, [%r3+8320];
	ld.shared.u32 	%r207, [%r27+8224];
	ld.shared.u32 	%r208, [%r32+2176];
	add.s32 	%r209, %r208, %r207;
	min.s32 	%r210, %r206, %r209;
	st.shared.u32 	[%r3+8320], %r210;
	bar.sync 	0;
	ld.shared.u32 	%r211, [%r3];
	ld.shared.u32 	%r212, [%r27+36];
	ld.shared.u32 	%r213, [%r32+2304];
	add.s32 	%r214, %r213, %r212;
	min.s32 	%r215, %r211, %r214;
	st.shared.u32 	[%r3], %r215;
	ld.shared.u32 	%r216, [%r3+128];
	ld.shared.u32 	%r217, [%r27+36];
	ld.shared.u32 	%r218, [%r32+2432];
	add.s32 	%r219, %r218, %r217;
	min.s32 	%r220, %r216, %r219;
	st.shared.u32 	[%r3+128], %r220;
	ld.shared.u32 	%r221, [%r3+8192];
	ld.shared.u32 	%r222, [%r27+8228];
	ld.shared.u32 	%r223, [%r32+2304];
	add.s32 	%r224, %r223, %r222;
	min.s32 	%r225, %r221, %r224;
	st.shared.u32 	[%r3+8192], %r225;
	ld.shared.u32 	%r226, [%r3+8320];
	ld.shared.u32 	%r227, [%r27+8228];
	ld.shared.u32 	%r228, [%r32+2432];
	add.s32 	%r229, %r228, %r227;
	min.s32 	%r230, %r226, %r229;
	st.shared.u32 	[%r3+8320], %r230;
	bar.sync 	0;
	ld.shared.u32 	%r231, [%r3];
	ld.shared.u32 	%r232, [%r27+40];
	ld.shared.u32 	%r233, [%r32+2560];
	add.s32 	%r234, %r233, %r232;
	min.s32 	%r235, %r231, %r234;
	st.shared.u32 	[%r3], %r235;
	ld.shared.u32 	%r236, [%r3+128];
	ld.shared.u32 	%r237, [%r27+40];
	ld.shared.u32 	%r238, [%r32+2688];
	add.s32 	%r239, %r238, %r237;
	min.s32 	%r240, %r236, %r239;
	st.shared.u32 	[%r3+128], %r240;
	ld.shared.u32 	%r241, [%r3+8192];
	ld.shared.u32 	%r242, [%r27+8232];
	ld.shared.u32 	%r243, [%r32+2560];
	add.s32 	%r244, %r243, %r242;
	min.s32 	%r245, %r241, %r244;
	st.shared.u32 	[%r3+8192], %r245;
	ld.shared.u32 	%r246, [%r3+8320];
	ld.shared.u32 	%r247, [%r27+8232];
	ld.shared.u32 	%r248, [%r32+2688];
	add.s32 	%r249, %r248, %r247;
	min.s32 	%r250, %r246, %r249;
	st.shared.u32 	[%r3+8320], %r250;
	bar.sync 	0;
	ld.shared.u32 	%r251, [%r3];
	ld.shared.u32 	%r252, [%r27+44];
	ld.shared.u32 	%r253, [%r32+2816];
	add.s32 	%r254, %r253, %r252;
	min.s32 	%r255, %r251, %r254;
	st.shared.u32 	[%r3], %r255;
	ld.shared.u32 	%r256, [%r3+128];
	ld.shared.u32 	%r257, [%r27+44];
	ld.shared.u32 	%r258, [%r32+2944];
	add.s32 	%r259, %r258, %r257;
	min.s32 	%r260, %r256, %r259;
	st.shared.u32 	[%r3+128], %r260;
	ld.shared.u32 	%r261, [%r3+8192];
	ld.shared.u32 	%r262, [%r27+8236];
	ld.shared.u32 	%r263, [%r32+2816];
	add.s32 	%r264, %r263, %r262;
	min.s32 	%r265, %r261, %r264;
	st.shared.u32 	[%r3+8192], %r265;
	ld.shared.u32 	%r266, [%r3+8320];
	ld.shared.u32 	%r267, [%r27+8236];
	ld.shared.u32 	%r268, [%r32+2944];
	add.s32 	%r269, %r268, %r267;
	min.s32 	%r270, %r266, %r269;
	st.shared.u32 	[%r3+8320], %r270;
	bar.sync 	0;
	ld.shared.u32 	%r271, [%r3];
	ld.shared.u32 	%r272, [%r27+48];
	ld.shared.u32 	%r273, [%r32+3072];
	add.s32 	%r274, %r273, %r272;
	min.s32 	%r275, %r271, %r274;
	st.shared.u32 	[%r3], %r275;
	ld.shared.u32 	%r276, [%r3+128];
	ld.shared.u32 	%r277, [%r27+48];
	ld.shared.u32 	%r278, [%r32+3200];
	add.s32 	%r279, %r278, %r277;
	min.s32 	%r280, %r276, %r279;
	st.shared.u32 	[%r3+128], %r280;
	ld.shared.u32 	%r281, [%r3+8192];
	ld.shared.u32 	%r282, [%r27+8240];
	ld.shared.u32 	%r283, [%r32+3072];
	add.s32 	%r284, %r283, %r282;
	min.s32 	%r285, %r281, %r284;
	st.shared.u32 	[%r3+8192], %r285;
	ld.shared.u32 	%r286, [%r3+8320];
	ld.shared.u32 	%r287, [%r27+8240];
	ld.shared.u32 	%r288, [%r32+3200];
	add.s32 	%r289, %r288, %r287;
	min.s32 	%r290, %r286, %r289;
	st.shared.u32 	[%r3+8320], %r290;
	bar.sync 	0;
	ld.shared.u32 	%r291, [%r3];
	ld.shared.u32 	%r292, [%r27+52];
	ld.shared.u32 	%r293, [%r32+3328];
	add.s32 	%r294, %r293, %r292;
	min.s32 	%r295, %r291, %r294;
	st.shared.u32 	[%r3], %r295;
	ld.shared.u32 	%r296, [%r3+128];
	ld.shared.u32 	%r297, [%r27+52];
	ld.shared.u32 	%r298, [%r32+3456];
	add.s32 	%r299, %r298, %r297;
	min.s32 	%r300, %r296, %r299;
	st.shared.u32 	[%r3+128], %r300;
	ld.shared.u32 	%r301, [%r3+8192];
	ld.shared.u32 	%r302, [%r27+8244];
	ld.shared.u32 	%r303, [%r32+3328];
	add.s32 	%r304, %r303, %r302;
	min.s32 	%r305, %r301, %r304;
	st.shared.u32 	[%r3+8192], %r305;
	ld.shared.u32 	%r306, [%r3+8320];
	ld.shared.u32 	%r307, [%r27+8244];
	ld.shared.u32 	%r308, [%r32+3456];
	add.s32 	%r309, %r308, %r307;
	min.s32 	%r310, %r306, %r309;
	st.shared.u32 	[%r3+8320], %r310;
	bar.sync 	0;
	ld.shared.u32 	%r311, [%r3];
	ld.shared.u32 	%r312, [%r27+56];
	ld.shared.u32 	%r313, [%r32+3584];
	add.s32 	%r314, %r313, %r312;
	min.s32 	%r315, %r311, %r314;
	st.shared.u32 	[%r3], %r315;
	ld.shared.u32 	%r316, [%r3+128];
	ld.shared.u32 	%r317, [%r27+56];
	ld.shared.u32 	%r318, [%r32+3712];
	add.s32 	%r319, %r318, %r317;
	min.s32 	%r320, %r316, %r319;
	st.shared.u32 	[%r3+128], %r320;
	ld.shared.u32 	%r321, [%r3+8192];
	ld.shared.u32 	%r322, [%r27+8248];
	ld.shared.u32 	%r323, [%r32+3584];
	add.s32 	%r324, %r323, %r322;
	min.s32 	%r325, %r321, %r324;
	st.shared.u32 	[%r3+8192], %r325;
	ld.shared.u32 	%r326, [%r3+8320];
	ld.shared.u32 	%r327, [%r27+8248];
	ld.shared.u32 	%r328, [%r32+3712];
	add.s32 	%r329, %r328, %r327;
	min.s32 	%r330, %r326, %r329;
	st.shared.u32 	[%r3+8320], %r330;
	bar.sync 	0;
	ld.shared.u32 	%r331, [%r3];
	ld.shared.u32 	%r332, [%r27+60];
	ld.shared.u32 	%r333, [%r32+3840];
	add.s32 	%r334, %r333, %r332;
	min.s32 	%r335, %r331, %r334;
	st.shared.u32 	[%r3], %r335;
	ld.shared.u32 	%r336, [%r3+128];
	ld.shared.u32 	%r337, [%r27+60];
	ld.shared.u32 	%r338, [%r32+3968];
	add.s32 	%r339, %r338, %r337;
	min.s32 	%r340, %r336, %r339;
	st.shared.u32 	[%r3+128], %r340;
	ld.shared.u32 	%r341, [%r3+8192];
	ld.shared.u32 	%r342, [%r27+8252];
	ld.shared.u32 	%r343, [%r32+3840];
	add.s32 	%r344, %r343, %r342;
	min.s32 	%r345, %r341, %r344;
	st.shared.u32 	[%r3+8192], %r345;
	ld.shared.u32 	%r346, [%r3+8320];
	ld.shared.u32 	%r347, [%r27+8252];
	ld.shared.u32 	%r348, [%r32+3968];
	add.s32 	%r349, %r348, %r347;
	min.s32 	%r350, %r346, %r349;
	st.shared.u32 	[%r3+8320], %r350;
	bar.sync 	0;
	ld.shared.u32 	%r351, [%r3];
	ld.shared.u32 	%r352, [%r27+64];
	ld.shared.u32 	%r353, [%r32+4096];
	add.s32 	%r354, %r353, %r352;
	min.s32 	%r355, %r351, %r354;
	st.shared.u32 	[%r3], %r355;
	ld.shared.u32 	%r356, [%r3+128];
	ld.shared.u32 	%r357, [%r27+64];
	ld.shared.u32 	%r358, [%r32+4224];
	add.s32 	%r359, %r358, %r357;
	min.s32 	%r360, %r356, %r359;
	st.shared.u32 	[%r3+128], %r360;
	ld.shared.u32 	%r361, [%r3+8192];
	ld.shared.u32 	%r362, [%r27+8256];
	ld.shared.u32 	%r363, [%r32+4096];
	add.s32 	%r364, %r363, %r362;
	min.s32 	%r365, %r361, %r364;
	st.shared.u32 	[%r3+8192], %r365;
	ld.shared.u32 	%r366, [%r3+8320];
	ld.shared.u32 	%r367, [%r27+8256];
	ld.shared.u32 	%r368, [%r32+4224];
	add.s32 	%r369, %r368, %r367;
	min.s32 	%r370, %r366, %r369;
	st.shared.u32 	[%r3+8320], %r370;
	bar.sync 	0;
	ld.shared.u32 	%r371, [%r3];
	ld.shared.u32 	%r372, [%r27+68];
	ld.shared.u32 	%r373, [%r32+4352];
	add.s32 	%r374, %r373, %r372;
	min.s32 	%r375, %r371, %r374;
	st.shared.u32 	[%r3], %r375;
	ld.shared.u32 	%r376, [%r3+128];
	ld.shared.u32 	%r377, [%r27+68];
	ld.shared.u32 	%r378, [%r32+4480];
	add.s32 	%r379, %r378, %r377;
	min.s32 	%r380, %r376, %r379;
	st.shared.u32 	[%r3+128], %r380;
	ld.shared.u32 	%r381, [%r3+8192];
	ld.shared.u32 	%r382, [%r27+8260];
	ld.shared.u32 	%r383, [%r32+4352];
	add.s32 	%r384, %r383, %r382;
	min.s32 	%r385, %r381, %r384;
	st.shared.u32 	[%r3+8192], %r385;
	ld.shared.u32 	%r386, [%r3+8320];
	ld.shared.u32 	%r387, [%r27+8260];
	ld.shared.u32 	%r388, [%r32+4480];
	add.s32 	%r389, %r388, %r387;
	min.s32 	%r390, %r386, %r389;
	st.shared.u32 	[%r3+8320], %r390;
	bar.sync 	0;
	ld.shared.u32 	%r391, [%r3];
	ld.shared.u32 	%r392, [%r27+72];
	ld.shared.u32 	%r393, [%r32+4608];
	add.s32 	%r394, %r393, %r392;
	min.s32 	%r395, %r391, %r394;
	st.shared.u32 	[%r3], %r395;
	ld.shared.u32 	%r396, [%r3+128];
	ld.shared.u32 	%r397, [%r27+72];
	ld.shared.u32 	%r398, [%r32+4736];
	add.s32 	%r399, %r398, %r397;
	min.s32 	%r400, %r396, %r399;
	st.shared.u32 	[%r3+128], %r400;
	ld.shared.u32 	%r401, [%r3+8192];
	ld.shared.u32 	%r402, [%r27+8264];
	ld.shared.u32 	%r403, [%r32+4608];
	add.s32 	%r404, %r403, %r402;
	min.s32 	%r405, %r401, %r404;
	st.shared.u32 	[%r3+8192], %r405;
	ld.shared.u32 	%r406, [%r3+8320];
	ld.shared.u32 	%r407, [%r27+8264];
	ld.shared.u32 	%r408, [%r32+4736];
	add.s32 	%r409, %r408, %r407;
	min.s32 	%r410, %r406, %r409;
	st.shared.u32 	[%r3+8320], %r410;
	bar.sync 	0;
	ld.shared.u32 	%r411, [%r3];
	ld.shared.u32 	%r412, [%r27+76];
	ld.shared.u32 	%r413, [%r32+4864];
	add.s32 	%r414, %r413, %r412;
	min.s32 	%r415, %r411, %r414;
	st.shared.u32 	[%r3], %r415;
	ld.shared.u32 	%r416, [%r3+128];
	ld.shared.u32 	%r417, [%r27+76];
	ld.shared.u32 	%r418, [%r32+4992];
	add.s32 	%r419, %r418, %r417;
	min.s32 	%r420, %r416, %r419;
	st.shared.u32 	[%r3+128], %r420;
	ld.shared.u32 	%r421, [%r3+8192];
	ld.shared.u32 	%r422, [%r27+8268];
	ld.shared.u32 	%r423, [%r32+4864];
	add.s32 	%r424, %r423, %r422;
	min.s32 	%r425, %r421, %r424;
	st.shared.u32 	[%r3+8192], %r425;
	ld.shared.u32 	%r426, [%r3+8320];
	ld.shared.u32 	%r427, [%r27+8268];
	ld.shared.u32 	%r428, [%r32+4992];
	add.s32 	%r429, %r428, %r427;
	min.s32 	%r430, %r426, %r429;
	st.shared.u32 	[%r3+8320], %r430;
	bar.sync 	0;
	ld.shared.u32 	%r431, [%r3];
	ld.shared.u32 	%r432, [%r27+80];
	ld.shared.u32 	%r433, [%r32+5120];
	add.s32 	%r434, %r433, %r432;
	min.s32 	%r435, %r431, %r434;
	st.shared.u32 	[%r3], %r435;
	ld.shared.u32 	%r436, [%r3+128];
	ld.shared.u32 	%r437, [%r27+80];
	ld.shared.u32 	%r438, [%r32+5248];
	add.s32 	%r439, %r438, %r437;
	min.s32 	%r440, %r436, %r439;
	st.shared.u32 	[%r3+128], %r440;
	ld.shared.u32 	%r441, [%r3+8192];
	ld.shared.u32 	%r442, [%r27+8272];
	ld.shared.u32 	%r443, [%r32+5120];
	add.s32 	%r444, %r443, %r442;
	min.s32 	%r445, %r441, %r444;
	st.shared.u32 	[%r3+8192], %r445;
	ld.shared.u32 	%r446, [%r3+8320];
	ld.shared.u32 	%r447, [%r27+8272];
	ld.shared.u32 	%r448, [%r32+5248];
	add.s32 	%r449, %r448, %r447;
	min.s32 	%r450, %r446, %r449;
	st.shared.u32 	[%r3+8320], %r450;
	bar.sync 	0;
	ld.shared.u32 	%r451, [%r3];
	ld.shared.u32 	%r452, [%r27+84];
	ld.shared.u32 	%r453, [%r32+5376];
	add.s32 	%r454, %r453, %r452;
	min.s32 	%r455, %r451, %r454;
	st.shared.u32 	[%r3], %r455;
	ld.shared.u32 	%r456, [%r3+128];
	ld.shared.u32 	%r457, [%r27+84];
	ld.shared.u32 	%r458, [%r32+5504];
	add.s32 	%r459, %r458, %r457;
	min.s32 	%r460, %r456, %r459;
	st.shared.u32 	[%r3+128], %r460;
	ld.shared.u32 	%r461, [%r3+8192];
	ld.shared.u32 	%r462, [%r27+8276];
	ld.shared.u32 	%r463, [%r32+5376];
	add.s32 	%r464, %r463, %r462;
	min.s32 	%r465, %r461, %r464;
	st.shared.u32 	[%r3+8192], %r465;
	ld.shared.u32 	%r466, [%r3+8320];
	ld.shared.u32 	%r467, [%r27+8276];
	ld.shared.u32 	%r468, [%r32+5504];
	add.s32 	%r469, %r468, %r467;
	min.s32 	%r470, %r466, %r469;
	st.shared.u32 	[%r3+8320], %r470;
	bar.sync 	0;
	ld.shared.u32 	%r471, [%r3];
	ld.shared.u32 	%r472, [%r27+88];
	ld.shared.u32 	%r473, [%r32+5632];
	add.s32 	%r474, %r473, %r472;
	min.s32 	%r475, %r471, %r474;
	st.shared.u32 	[%r3], %r475;
	ld.shared.u32 	%r476, [%r3+128];
	ld.shared.u32 	%r477, [%r27+88];
	ld.shared.u32 	%r478, [%r32+5760];
	add.s32 	%r479, %r478, %r477;
	min.s32 	%r480, %r476, %r479;
	st.shared.u32 	[%r3+128], %r480;
	ld.shared.u32 	%r481, [%r3+8192];
	ld.shared.u32 	%r482, [%r27+8280];
	ld.shared.u32 	%r483, [%r32+5632];
	add.s32 	%r484, %r483, %r482;
	min.s32 	%r485, %r481, %r484;
	st.shared.u32 	[%r3+8192], %r485;
	ld.shared.u32 	%r486, [%r3+8320];
	ld.shared.u32 	%r487, [%r27+8280];
	ld.shared.u32 	%r488, [%r32+5760];
	add.s32 	%r489, %r488, %r487;
	min.s32 	%r490, %r486, %r489;
	st.shared.u32 	[%r3+8320], %r490;
	bar.sync 	0;
	ld.shared.u32 	%r491, [%r3];
	ld.shared.u32 	%r492, [%r27+92];
	ld.shared.u32 	%r493, [%r32+5888];
	add.s32 	%r494, %r493, %r492;
	min.s32 	%r495, %r491, %r494;
	st.shared.u32 	[%r3], %r495;
	ld.shared.u32 	%r496, [%r3+128];
	ld.shared.u32 	%r497, [%r27+92];
	ld.shared.u32 	%r498, [%r32+6016];
	add.s32 	%r499, %r498, %r497;
	min.s32 	%r500, %r496, %r499;
	st.shared.u32 	[%r3+128], %r500;
	ld.shared.u32 	%r501, [%r3+8192];
	ld.shared.u32 	%r502, [%r27+8284];
	ld.shared.u32 	%r503, [%r32+5888];
	add.s32 	%r504, %r503, %r502;
	min.s32 	%r505, %r501, %r504;
	st.shared.u32 	[%r3+8192], %r505;
	ld.shared.u32 	%r506, [%r3+8320];
	ld.shared.u32 	%r507, [%r27+8284];
	ld.shared.u32 	%r508, [%r32+6016];
	add.s32 	%r509, %r508, %r507;
	min.s32 	%r510, %r506, %r509;
	st.shared.u32 	[%r3+8320], %r510;
	bar.sync 	0;
	ld.shared.u32 	%r511, [%r3];
	ld.shared.u32 	%r512, [%r27+96];
	ld.shared.u32 	%r513, [%r32+6144];
	add.s32 	%r514, %r513, %r512;
	min.s32 	%r515, %r511, %r514;
	st.shared.u32 	[%r3], %r515;
	ld.shared.u32 	%r516, [%r3+128];
	ld.shared.u32 	%r517, [%r27+96];
	ld.shared.u32 	%r518, [%r32+6272];
	add.s32 	%r519, %r518, %r517;
	min.s32 	%r520, %r516, %r519;
	st.shared.u32 	[%r3+128], %r520;
	ld.shared.u32 	%r521, [%r3+8192];
	ld.shared.u32 	%r522, [%r27+8288];
	ld.shared.u32 	%r523, [%r32+6144];
	add.s32 	%r524, %r523, %r522;
	min.s32 	%r525, %r521, %r524;
	st.shared.u32 	[%r3+8192], %r525;
	ld.shared.u32 	%r526, [%r3+8320];
	ld.shared.u32 	%r527, [%r27+8288];
	ld.shared.u32 	%r528, [%r32+6272];
	add.s32 	%r529, %r528, %r527;
	min.s32 	%r530, %r526, %r529;
	st.shared.u32 	[%r3+8320], %r530;
	bar.sync 	0;
	ld.shared.u32 	%r531, [%r3];
	ld.shared.u32 	%r532, [%r27+100];
	ld.shared.u32 	%r533, [%r32+6400];
	add.s32 	%r534, %r533, %r532;
	min.s32 	%r535, %r531, %r534;
	st.shared.u32 	[%r3], %r535;
	ld.shared.u32 	%r536, [%r3+128];
	ld.shared.u32 	%r537, [%r27+100];
	ld.shared.u32 	%r538, [%r32+6528];
	add.s32 	%r539, %r538, %r537;
	min.s32 	%r540, %r536, %r539;
	st.shared.u32 	[%r3+128], %r540;
	ld.shared.u32 	%r541, [%r3+8192];
	ld.shared.u32 	%r542, [%r27+8292];
	ld.shared.u32 	%r543, [%r32+6400];
	add.s32 	%r544, %r543, %r542;
	min.s32 	%r545, %r541, %r544;
	st.shared.u32 	[%r3+8192], %r545;
	ld.shared.u32 	%r546, [%r3+8320];
	ld.shared.u32 	%r547, [%r27+8292];
	ld.shared.u32 	%r548, [%r32+6528];
	add.s32 	%r549, %r548, %r547;
	min.s32 	%r550, %r546, %r549;
	st.shared.u32 	[%r3+8320], %r550;
	bar.sync 	0;
	ld.shared.u32 	%r551, [%r3];
	ld.shared.u32 	%r552, [%r27+104];
	ld.shared.u32 	%r553, [%r32+6656];
	add.s32 	%r554, %r553, %r552;
	min.s32 	%r555, %r551, %r554;
	st.shared.u32 	[%r3], %r555;
	ld.shared.u32 	%r556, [%r3+128];
	ld.shared.u32 	%r557, [%r27+104];
	ld.shared.u32 	%r558, [%r32+6784];
	add.s32 	%r559, %r558, %r557;
	min.s32 	%r560, %r556, %r559;
	st.shared.u32 	[%r3+128], %r560;
	ld.shared.u32 	%r561, [%r3+8192];
	ld.shared.u32 	%r562, [%r27+8296];
	ld.shared.u32 	%r563, [%r32+6656];
	add.s32 	%r564, %r563, %r562;
	min.s32 	%r565, %r561, %r564;
	st.shared.u32 	[%r3+8192], %r565;
	ld.shared.u32 	%r566, [%r3+8320];
	ld.shared.u32 	%r567, [%r27+8296];
	ld.shared.u32 	%r568, [%r32+6784];
	add.s32 	%r569, %r568, %r567;
	min.s32 	%r570, %r566, %r569;
	st.shared.u32 	[%r3+8320], %r570;
	bar.sync 	0;
	ld.shared.u32 	%r571, [%r3];
	ld.shared.u32 	%r572, [%r27+108];
	ld.shared.u32 	%r573, [%r32+6912];
	add.s32 	%r574, %r573, %r572;
	min.s32 	%r575, %r571, %r574;
	st.shared.u32 	[%r3], %r575;
	ld.shared.u32 	%r576, [%r3+128];
	ld.shared.u32 	%r577, [%r27+108];
	ld.shared.u32 	%r578, [%r32+7040];
	add.s32 	%r579, %r578, %r577;
	min.s32 	%r580, %r576, %r579;
	st.shared.u32 	[%r3+128], %r580;
	ld.shared.u32 	%r581, [%r3+8192];
	ld.shared.u32 	%r582, [%r27+8300];
	ld.shared.u32 	%r583, [%r32+6912];
	add.s32 	%r584, %r583, %r582;
	min.s32 	%r585, %r581, %r584;
	st.shared.u32 	[%r3+8192], %r585;
	ld.shared.u32 	%r586, [%r3+8320];
	ld.shared.u32 	%r587, [%r27+8300];
	ld.shared.u32 	%r588, [%r32+7040];
	add.s32 	%r589, %r588, %r587;
	min.s32 	%r590, %r586, %r589;
	st.shared.u32 	[%r3+8320], %r590;
	bar.sync 	0;
	ld.shared.u32 	%r591, [%r3];
	ld.shared.u32 	%r592, [%r27+112];
	ld.shared.u32 	%r593, [%r32+7168];
	add.s32 	%r594, %r593, %r592;
	min.s32 	%r595, %r591, %r594;
	st.shared.u32 	[%r3], %r595;
	ld.shared.u32 	%r596, [%r3+128];
	ld.shared.u32 	%r597, [%r27+112];
	ld.shared.u32 	%r598, [%r32+7296];
	add.s32 	%r599, %r598, %r597;
	min.s32 	%r600, %r596, %r599;
	st.shared.u32 	[%r3+128], %r600;
	ld.shared.u32 	%r601, [%r3+8192];
	ld.shared.u32 	%r602, [%r27+8304];
	ld.shared.u32 	%r603, [%r32+7168];
	add.s32 	%r604, %r603, %r602;
	min.s32 	%r605, %r601, %r604;
	st.shared.u32 	[%r3+8192], %r605;
	ld.shared.u32 	%r606, [%r3+8320];
	ld.shared.u32 	%r607, [%r27+8304];
	ld.shared.u32 	%r608, [%r32+7296];
	add.s32 	%r609, %r608, %r607;
	min.s32 	%r610, %r606, %r609;
	st.shared.u32 	[%r3+8320], %r610;
	bar.sync 	0;
	ld.shared.u32 	%r611, [%r3];
	ld.shared.u32 	%r612, [%r27+116];
	ld.shared.u32 	%r613, [%r32+7424];
	add.s32 	%r614, %r613, %r612;
	min.s32 	%r615, %r611, %r614;
	st.shared.u32 	[%r3], %r615;
	ld.shared.u32 	%r616, [%r3+128];
	ld.shared.u32 	%r617, [%r27+116];
	ld.shared.u32 	%r618, [%r32+7552];
	add.s32 	%r619, %r618, %r617;
	min.s32 	%r620, %r616, %r619;
	st.shared.u32 	[%r3+128], %r620;
	ld.shared.u32 	%r621, [%r3+8192];
	ld.shared.u32 	%r622, [%r27+8308];
	ld.shared.u32 	%r623, [%r32+7424];
	add.s32 	%r624, %r623, %r622;
	min.s32 	%r625, %r621, %r624;
	st.shared.u32 	[%r3+8192], %r625;
	ld.shared.u32 	%r626, [%r3+8320];
	ld.shared.u32 	%r627, [%r27+8308];
	ld.shared.u32 	%r628, [%r32+7552];
	add.s32 	%r629, %r628, %r627;
	min.s32 	%r630, %r626, %r629;
	st.shared.u32 	[%r3+8320], %r630;
	bar.sync 	0;
	ld.shared.u32 	%r631, [%r3];
	ld.shared.u32 	%r632, [%r27+120];
	ld.shared.u32 	%r633, [%r32+7680];
	add.s32 	%r634, %r633, %r632;
	min.s32 	%r635, %r631, %r634;
	st.shared.u32 	[%r3], %r635;
	ld.shared.u32 	%r636, [%r3+128];
	ld.shared.u32 	%r637, [%r27+120];
	ld.shared.u32 	%r638, [%r32+7808];
	add.s32 	%r639, %r638, %r637;
	min.s32 	%r640, %r636, %r639;
	st.shared.u32 	[%r3+128], %r640;
	ld.shared.u32 	%r641, [%r3+8192];
	ld.shared.u32 	%r642, [%r27+8312];
	ld.shared.u32 	%r643, [%r32+7680];
	add.s32 	%r644, %r643, %r642;
	min.s32 	%r645, %r641, %r644;
	st.shared.u32 	[%r3+8192], %r645;
	ld.shared.u32 	%r646, [%r3+8320];
	ld.shared.u32 	%r647, [%r27+8312];
	ld.shared.u32 	%r648, [%r32+7808];
	add.s32 	%r649, %r648, %r647;
	min.s32 	%r650, %r646, %r649;
	st.shared.u32 	[%r3+8320], %r650;
	bar.sync 	0;
	ld.shared.u32 	%r651, [%r3];
	ld.shared.u32 	%r652, [%r27+124];
	ld.shared.u32 	%r653, [%r32+7936];
	add.s32 	%r654, %r653, %r652;
	min.s32 	%r655, %r651, %r654;
	st.shared.u32 	[%r3], %r655;
	ld.shared.u32 	%r656, [%r3+128];
	ld.shared.u32 	%r657, [%r27+124];
	ld.shared.u32 	%r658, [%r32+8064];
	add.s32 	%r659, %r658, %r657;
	min.s32 	%r660, %r656, %r659;
	st.shared.u32 	[%r3+128], %r660;
	ld.shared.u32 	%r661, [%r3+8192];
	ld.shared.u32 	%r662, [%r27+8316];
	ld.shared.u32 	%r663, [%r32+7936];
	add.s32 	%r664, %r663, %r662;
	min.s32 	%r665, %r661, %r664;
	st.shared.u32 	[%r3+8192], %r665;
	ld.shared.u32 	%r666, [%r3+8320];
	ld.shared.u32 	%r667, [%r27+8316];
	ld.shared.u32 	%r668, [%r32+8064];
	add.s32 	%r669, %r668, %r667;
	min.s32 	%r670, %r666, %r669;
	st.shared.u32 	[%r3+8320], %r670;
	bar.sync 	0;
	add.s32 	%r675, %r675, 32;
	setp.ne.s32 	%p1, %r675, 64;
	@%p1 bra 	$L__BB0_1;
	ld.shared.u32 	%r671, [%r3];
	st.global.u32 	[%rd1], %r671;
	ld.shared.u32 	%r672, [%r3+128];
	st.global.u32 	[%rd1+128], %r672;
	ld.shared.u32 	%r673, [%r3+8192];
	st.global.u32 	[%rd2], %r673;
	ld.shared.u32 	%r674, [%r3+8320];
	st.global.u32 	[%rd2+128], %r674;
	ret;

}
	// .globl	_Z7phase_2Piii
.visible .entry _Z7phase_2Piii(
	.param .u64 .ptr .align 1 _Z7phase_2Piii_param_0,
	.param .u32 _Z7phase_2Piii_param_1,
	.param .u32 _Z7phase_2Piii_param_2
)
{
	.reg .pred 	%p<3>;
	.reg .b32 	%r<985>;
	.reg .b64 	%rd<15>;
	// demoted variable
	.shared .align 4 .b8 _ZZ7phase_2PiiiE7pivot_D[16384];
	// demoted variable
	.shared .align 4 .b8 _ZZ7phase_2PiiiE5row_D[16384];
	// demoted variable
	.shared .align 4 .b8 _ZZ7phase_2PiiiE5col_D[16384];
	ld.param.u64 	%rd5, [_Z7phase_2Piii_param_0];
	ld.param.u32 	%r28, [_Z7phase_2Piii_param_1];
	ld.param.u32 	%r29, [_Z7phase_2Piii_param_2];
	mov.u32 	%r1, %ctaid.x;
	setp.eq.s32 	%p1, %r1, %r28;
	@%p1 bra 	$L__BB1_4;
	cvta.to.global.u64 	%rd6, %rd5;
	mov.u32 	%r31, %tid.x;
	mov.u32 	%r32, %tid.y;
	shl.b32 	%r33, %r28, 6;
	add.s32 	%r34, %r33, %r31;
	add.s32 	%r35, %r33, %r32;
	mul.lo.s32 	%r36, %r35, %r29;
	add.s32 	%r37, %r36, %r34;
	mul.wide.s32 	%rd7, %r37, 4;
	add.s64 	%rd8, %rd6, %rd7;
	ld.global.u32 	%r38, [%rd8];
	shl.b32 	%r39, %r32, 6;
	add.s32 	%r40, %r39, %r31;
	shl.b32 	%r41, %r40, 2;
	mov.u32 	%r42, _ZZ7phase_2PiiiE7pivot_D;
	add.s32 	%r43, %r42, %r41;
	st.shared.u32 	[%r43], %r38;
	ld.global.u32 	%r44, [%rd8+128];
	st.shared.u32 	[%r43+128], %r44;
	shl.b32 	%r45, %r29, 5;
	add.s32 	%r46, %r36, %r45;
	add.s32 	%r47, %r46, %r34;
	mul.wide.s32 	%rd9, %r47, 4;
	add.s64 	%rd10, %rd6, %rd9;
	ld.global.u32 	%r48, [%rd10];
	st.shared.u32 	[%r43+8192], %r48;
	ld.global.u32 	%r49, [%rd10+128];
	st.shared.u32 	[%r43+8320], %r49;
	shl.b32 	%r50, %r1, 6;
	add.s32 	%r51, %r50, %r31;
	add.s32 	%r52, %r36, %r51;
	mul.wide.s32 	%rd11, %r52, 4;
	add.s64 	%rd1, %rd6, %rd11;
	ld.global.u32 	%r53, [%rd1];
	mov.u32 	%r54, _ZZ7phase_2PiiiE5row_D;
	add.s32 	%r55, %r54, %r41;
	st.shared.u32 	[%r55], %r53;
	ld.global.u32 	%r56, [%rd1+128];
	st.shared.u32 	[%r55+128], %r56;
	add.s32 	%r57, %r46, %r51;
	mul.wide.s32 	%rd12, %r57, 4;
	add.s64 	%rd2, %rd6, %rd12;
	ld.global.u32 	%r58, [%rd2];
	st.shared.u32 	[%r55+8192], %r58;
	ld.global.u32 	%r59, [%rd2+128];
	st.shared.u32 	[%r55+8320], %r59;
	add.s32 	%r60, %r50, %r32;
	mad.lo.s32 	%r61, %r29, %r60, %r34;
	mul.wide.s32 	%rd13, %r61, 4;
	add.s64 	%rd3, %rd6, %rd13;
	ld.global.u32 	%r62, [%rd3];
	mov.u32 	%r63, _ZZ7phase_2PiiiE5col_D;
	add.s32 	%r64, %r63, %r41;
	st.shared.u32 	[%r64], %r62;
	ld.global.u32 	%r65, [%rd3+128];
	st.shared.u32 	[%r64+128], %r65;
	add.s32 	%r66, %r61, %r45;
	mul.wide.s32 	%rd14, %r66, 4;
	add.s64 	%rd4, %rd6, %rd14;
	ld.global.u32 	%r67, [%rd4];
	st.shared.u32 	[%r64+8192], %r67;
	ld.global.u32 	%r68, [%rd4+128];
	st.shared.u32 	[%r64+8320], %r68;
	bar.sync 	0;
	ld.shared.u32 	%r983, [%r55];
	ld.shared.u32 	%r982, [%r55+128];
	ld.shared.u32 	%r981, [%r55+8192];
	ld.shared.u32 	%r980, [%r55+8320];
	ld.shared.u32 	%r979, [%r64];
	ld.shared.u32 	%r978, [%r64+128];
	ld.shared.u32 	%r977, [%r64+8192];
	ld.shared.u32 	%r976, [%r64+8320];
	mov.b32 	%r984, 0;
$L__BB1_2:
	.pragma "nounroll";
	add.s32 	%r71, %r984, %r39;
	shl.b32 	%r72, %r71, 2;
	add.s32 	%r74, %r42, %r72;
	ld.shared.u32 	%r75, [%r74];
	shl.b32 	%r76, %r984, 6;
	add.s32 	%r78, %r76, %r31;
	shl.b32 	%r79, %r78, 2;
	mov.u32 	%r80, _ZZ7phase_2PiiiE5row_D;
	add.s32 	%r81, %r80, %r79;
	ld.shared.u32 	%r82, [%r81];
	add.s32 	%r83, %r82, %r75;
	min.s32 	%r84, %r983, %r83;
	add.s32 	%r85, %r39, %r31;
	shl.b32 	%r86, %r85, 2;
	add.s32 	%r87, %r80, %r86;
	st.shared.u32 	[%r87], %r84;
	ld.shared.u32 	%r88, [%r81+128];
	add.s32 	%r89, %r88, %r75;
	min.s32 	%r90, %r982, %r89;
	st.shared.u32 	[%r87+128], %r90;
	ld.shared.u32 	%r91, [%r74+8192];
	ld.shared.u32 	%r92, [%r81];
	add.s32 	%r93, %r92, %r91;
	min.s32 	%r94, %r981, %r93;
	st.shared.u32 	[%r87+8192], %r94;
	ld.shared.u32 	%r95, [%r81+128];
	add.s32 	%r96, %r95, %r91;
	min.s32 	%r97, %r980, %r96;
	st.shared.u32 	[%r87+8320], %r97;
	mov.u32 	%r98, _ZZ7phase_2PiiiE5col_D;
	add.s32 	%r99, %r98, %r72;
	ld.shared.u32 	%r100, [%r99];
	add.s32 	%r101, %r42, %r79;
	ld.shared.u32 	%r102, [%r101];
	add.s32 	%r103, %r102, %r100;
	min.s32 	%r104, %r979, %r103;
	add.s32 	%r105, %r98, %r86;
	st.shared.u32 	[%r105], %r104;
	ld.shared.u32 	%r106, [%r99];
	ld.shared.u32 	%r107, [%r101+128];
	add.s32 	%r108, %r107, %r106;
	min.s32 	%r109, %r978, %r108;
	st.shared.u32 	[%r105+128], %r109;
	ld.shared.u32 	%r110, [%r99+8192];
	add.s32 	%r111, %r102, %r110;
	min.s32 	%r112, %r977, %r111;
	st.shared.u32 	[%r105+8192], %r112;
	ld.shared.u32 	%r113, [%r99+8192];
	add.s32 	%r114, %r107, %r113;
	min.s32 	%r115, %r976, %r114;
	st.shared.u32 	[%r105+8320], %r115;
	ld.shared.u32 	%r116, [%r74+4];
	ld.shared.u32 	%r117, [%r81+256];
	add.s32 	%r118, %r117, %r116;
	min.s32 	%r119, %r84, %r118;
	st.shared.u32 	[%r87], %r119;
	ld.shared.u32 	%r120, [%r81+384];
	add.s32 	%r121, %r120, %r116;
	min.s32 	%r122, %r90, %r121;
	st.shared.u32 	[%r87+128], %r122;
	ld.shared.u32 	%r123, [%r74+8196];
	ld.shared.u32 	%r124, [%r81+256];
	add.s32 	%r125, %r124, %r123;
	min.s32 	%r126, %r94, %r125;
	st.shared.u32 	[%r87+8192], %r126;
	ld.shared.u32 	%r127, [%r81+384];
	add.s32 	%r128, %r127, %r123;
	min.s32 	%r129, %r97, %r128;
	st.shared.u32 	[%r87+8320], %r129;
	ld.shared.u32 	%r130, [%r99+4];
	ld.shared.u32 	%r131, [%r101+256];
	add.s32 	%r132, %r131, %r130;
	min.s32 	%r133, %r104, %r132;
	st.shared.u32 	[%r105], %r133;
	ld.shared.u32 	%r134, [%r99+4];
	ld.shared.u32 	%r135, [%r101+384];
	add.s32 	%r136, %r135, %r134;
	min.s32 	%r137, %r109, %r136;
	st.shared.u32 	[%r105+128], %r137;
	ld.shared.u32 	%r138, [%r99+8196];
	add.s32 	%r139, %r131, %r138;
	min.s32 	%r140, %r112, %r139;
	st.shared.u32 	[%r105+8192], %r140;
	ld.shared.u32 	%r141, [%r99+8196];
	add.s32 	%r142, %r135, %r141;
	min.s32 	%r143, %r115, %r142;
	st.shared.u32 	[%r105+8320], %r143;
	ld.shared.u32 	%r144, [%r74+8];
	ld.shared.u32 	%r145, [%r81+512];
	add.s32 	%r146, %r145, %r144;
	min.s32 	%r147, %r119, %r146;
	st.shared.u32 	[%r87], %r147;
	ld.shared.u32 	%r148, [%r81+640];
	add.s32 	%r149, %r148, %r144;
	min.s32 	%r150, %r122, %r149;
	st.shared.u32 	[%r87+128], %r150;
	ld.shared.u32 	%r151, [%r74+8200];
	ld.shared.u32 	%r152, [%r81+512];
	add.s32 	%r153, %r152, %r151;
	min.s32 	%r154, %r126, %r153;
	st.shared.u32 	[%r87+8192], %r154;
	ld.shared.u32 	%r155, [%r81+640];
	add.s32 	%r156, %r155, %r151;
	min.s32 	%r157, %r129, %r156;
	st.shared.u32 	[%r87+8320], %r157;
	ld.shared.u32 	%r158, [%r99+8];
	ld.shared.u32 	%r159, [%r101+512];
	add.s32 	%r160, %r159, %r158;
	min.s32 	%r161, %r133, %r160;
	st.shared.u32 	[%r105], %r161;
	ld.shared.u32 	%r162, [%r99+8];
	ld.shared.u32 	%r163, [%r101+640];
	add.s32 	%r164, %r163, %r162;
	min.s32 	%r165, %r137, %r164;
	st.shared.u32 	[%r105+128], %r165;
	ld.shared.u32 	%r166, [%r99+8200];
	add.s32 	%r167, %r159, %r166;
	min.s32 	%r168, %r140, %r167;
	st.shared.u32 	[%r105+8192], %r168;
	ld.shared.u32 	%r169, [%r99+8200];
	add.s32 	%r170, %r163, %r169;
	min.s32 	%r171, %r143, %r170;
	st.shared.u32 	[%r105+8320], %r171;
	ld.shared.u32 	%r172, [%r74+12];
	ld.shared.u32 	%r173, [%r81+768];
	add.s32 	%r174, %r173, %r172;
	min.s32 	%r175, %r147, %r174;
	st.shared.u32 	[%r87], %r175;
	ld.shared.u32 	%r176, [%r81+896];
	add.s32 	%r177, %r176, %r172;
	min.s32 	%r178, %r150, %r177;
	st.shared.u32 	[%r87+128], %r178;
	ld.shared.u32 	%r179, [%r74+8204];
	ld.shared.u32 	%r180, [%r81+768];
	add.s32 	%r181, %r180, %r179;
	min.s32 	%r182, %r154, %r181;
	st.shared.u32 	[%r87+8192], %r182;
	ld.shared.u32 	%r183, [%r81+896];
	add.s32 	%r184, %r183, %r179;
	min.s32 	%r185, %r157, %r184;
	st.shared.u32 	[%r87+8320], %r185;
	ld.shared.u32 	%r186, [%r99+12];
	ld.shared.u32 	%r187, [%r101+768];
	add.s32 	%r188, %r187, %r186;
	min.s32 	%r189, %r161, %r188;
	st.shared.u32 	[%r105], %r189;
	ld.shared.u32 	%r190, [%r99+12];
	ld.shared.u32 	%r191, [%r101+896];
	add.s32 	%r192, %r191, %r190;
	min.s32 	%r193, %r165, %r192;
	st.shared.u32 	[%r105+128], %r193;
	ld.shared.u32 	%r194, [%r99+8204];
	add.s32 	%r195, %r187, %r194;
	min.s32 	%r196, %r168, %r195;
	st.shared.u32 	[%r105+8192], %r196;
	ld.shared.u32 	%r197, [%r99+8204];
	add.s32 	%r198, %r191, %r197;
	min.s32 	%r199, %r171, %r198;
	st.shared.u32 	[%r105+8320], %r199;
	ld.shared.u32 	%r200, [%r74+16];
	ld.shared.u32 	%r201, [%r81+1024];
	add.s32 	%r202, %r201, %r200;
	min.s32 	%r203, %r175, %r202;
	st.shared.u32 	[%r87], %r203;
	ld.shared.u32 	%r204, [%r81+1152];
	add.s32 	%r205, %r204, %r200;
	min.s32 	%r206, %r178, %r205;
	st.shared.u32 	[%r87+128], %r206;
	ld.shared.u32 	%r207, [%r74+8208];
	ld.shared.u32 	%r208, [%r81+1024];
	add.s32 	%r209, %r208, %r207;
	min.s32 	%r210, %r182, %r209;
	st.shared.u32 	[%r87+8192], %r210;
	ld.shared.u32 	%r211, [%r81+1152];
	add.s32 	%r212, %r211, %r207;
	min.s32 	%r213, %r185, %r212;
	st.shared.u32 	[%r87+8320], %r213;
	ld.shared.u32 	%r214, [%r99+16];
	ld.shared.u32 	%r215, [%r101+1024];
	add.s32 	%r216, %r215, %r214;
	min.s32 	%r217, %r189, %r216;
	st.shared.u32 	[%r105], %r217;
	ld.shared.u32 	%r218, [%r99+16];
	ld.shared.u32 	%r219, [%r101+1152];
	add.s32 	%r220, %r219, %r218;
	min.s32 	%r221, %r193, %r220;
	st.shared.u32 	[%r105+128], %r221;
	ld.shared.u32 	%r222, [%r99+8208];
	add.s32 	%r223, %r215, %r222;
	min.s32 	%r224, %r196, %r223;
	st.shared.u32 	[%r105+8192], %r224;
	ld.shared.u32 	%r225, [%r99+8208];
	add.s32 	%r226, %r219, %r225;
	min.s32 	%r227, %r199, %r226;
	st.shared.u32 	[%r105+8320], %r227;
	ld.shared.u32 	%r228, [%r74+20];
	ld.shared.u32 	%r229, [%r81+1280];
	add.s32 	%r230, %r229, %r228;
	min.s32 	%r231, %r203, %r230;
	st.shared.u32 	[%r87], %r231;
	ld.shared.u32 	%r232, [%r81+1408];
	add.s32 	%r233, %r232, %r228;
	min.s32 	%r234, %r206, %r233;
	st.shared.u32 	[%r87+128], %r234;
	ld.shared.u32 	%r235, [%r74+8212];
	ld.shared.u32 	%r236, [%r81+1280];
	add.s32 	%r237, %r236, %r235;
	min.s32 	%r238, %r210, %r237;
	st.shared.u32 	[%r87+8192], %r238;
	ld.shared.u32 	%r239, [%r81+1408];
	add.s32 	%r240, %r239, %r235;
	min.s32 	%r241, %r213, %r240;
	st.shared.u32 	[%r87+8320], %r241;
	ld.shared.u32 	%r242, [%r99+20];
	ld.shared.u32 	%r243, [%r101+1280];
	add.s32 	%r244, %r243, %r242;
	min.s32 	%r245, %r217, %r244;
	st.shared.u32 	[%r105], %r245;
	ld.shared.u32 	%r246, [%r99+20];
	ld.shared.u32 	%r247, [%r101+1408];
	add.s32 	%r248, %r247, %r246;
	min.s32 	%r249, %r221, %r248;
	st.shared.u32 	[%r105+128], %r249;
	ld.shared.u32 	%r250, [%r99+8212];
	add.s32 	%r251, %r243, %r250;
	min.s32 	%r252, %r224, %r251;
	st.shared.u32 	[%r105+8192], %r252;
	ld.shared.u32 	%r253, [%r99+8212];
	add.s32 	%r254, %r247, %r253;
	min.s32 	%r255, %r227, %r254;
	st.shared.u32 	[%r105+8320], %r255;
	ld.shared.u32 	%r256, [%r74+24];
	ld.shared.u32 	%r257, [%r81+1536];
	add.s32 	%r258, %r257, %r256;
	min.s32 	%r259, %r231, %r258;
	st.shared.u32 	[%r87], %r259;
	ld.shared.u32 	%r260, [%r81+1664];
	add.s32 	%r261, %r260, %r256;
	min.s32 	%r262, %r234, %r261;
	st.shared.u32 	[%r87+128], %r262;
	ld.shared.u32 	%r263, [%r74+8216];
	ld.shared.u32 	%r264, [%r81+1536];
	add.s32 	%r265, %r264, %r263;
	min.s32 	%r266, %r238, %r265;
	st.shared.u32 	[%r87+8192], %r266;
	ld.shared.u32 	%r267, [%r81+1664];
	add.s32 	%r268, %r267, %r263;
	min.s32 	%r269, %r241, %r268;
	st.shared.u32 	[%r87+8320], %r269;
	ld.shared.u32 	%r270, [%r99+24];
	ld.shared.u32 	%r271, [%r101+1536];
	add.s32 	%r272, %r271, %r270;
	min.s32 	%r273, %r245, %r272;
	st.shared.u32 	[%r105], %r273;
	ld.shared.u32 	%r274, [%r99+24];
	ld.shared.u32 	%r275, [%r101+1664];
	add.s32 	%r276, %r275, %r274;
	min.s32 	%r277, %r249, %r276;
	st.shared.u32 	[%r105+128], %r277;
	ld.shared.u32 	%r278, [%r99+8216];
	add.s32 	%r279, %r271, %r278;
	min.s32 	%r280, %r252, %r279;
	st.shared.u32 	[%r105+8192], %r280;
	ld.shared.u32 	%r281, [%r99+8216];
	add.s32 	%r282, %r275, %r281;
	min.s32 	%r283, %r255, %r282;
	st.shared.u32 	[%r105+8320], %r283;
	ld.shared.u32 	%r284, [%r74+28];
	ld.shared.u32 	%r285, [%r81+1792];
	add.s32 	%r286, %r285, %r284;
	min.s32 	%r287, %r259, %r286;
	st.shared.u32 	[%r87], %r287;
	ld.shared.u32 	%r288, [%r81+1920];
	add.s32 	%r289, %r288, %r284;
	min.s32 	%r290, %r262, %r289;
	st.shared.u32 	[%r87+128], %r290;
	ld.shared.u32 	%r291, [%r74+8220];
	ld.shared.u32 	%r292, [%r81+1792];
	add.s32 	%r293, %r292, %r291;
	min.s32 	%r294, %r266, %r293;
	st.shared.u32 	[%r87+8192], %r294;
	ld.shared.u32 	%r295, [%r81+1920];
	add.s32 	%r296, %r295, %r291;
	min.s32 	%r297, %r269, %r296;
	st.shared.u32 	[%r87+8320], %r297;
	ld.shared.u32 	%r298, [%r99+28];
	ld.shared.u32 	%r299, [%r101+1792];
	add.s32 	%r300, %r299, %r298;
	min.s32 	%r301, %r273, %r300;
	st.shared.u32 	[%r105], %r301;
	ld.shared.u32 	%r302, [%r99+28];
	ld.shared.u32 	%r303, [%r101+1920];
	add.s32 	%r304, %r303, %r302;
	min.s32 	%r305, %r277, %r304;
	st.shared.u32 	[%r105+128], %r305;
	ld.shared.u32 	%r306, [%r99+8220];
	add.s32 	%r307, %r299, %r306;
	min.s32 	%r308, %r280, %r307;
	st.shared.u32 	[%r105+8192], %r308;
	ld.shared.u32 	%r309, [%r99+8220];
	add.s32 	%r310, %r303, %r309;
	min.s32 	%r311, %r283, %r310;
	st.shared.u32 	[%r105+8320], %r311;
	ld.shared.u32 	%r312, [%r74+32];
	ld.shared.u32 	%r313, [%r81+2048];
	add.s32 	%r314, %r313, %r312;
	min.s32 	%r315, %r287, %r314;
	st.shared.u32 	[%r87], %r315;
	ld.shared.u32 	%r316, [%r81+2176];
	add.s32 	%r317, %r316, %r312;
	min.s32 	%r318, %r290, %r317;
	st.shared.u32 	[%r87+128], %r318;
	ld.shared.u32 	%r319, [%r74+8224];
	ld.shared.u32 	%r320, [%r81+2048];
	add.s32 	%r321, %r320, %r319;
	min.s32 	%r322, %r294, %r321;
	st.shared.u32 	[%r87+8192], %r322;
	ld.shared.u32 	%r323, [%r81+2176];
	add.s32 	%r324, %r323, %r319;
	min.s32 	%r325, %r297, %r324;
	st.shared.u32 	[%r87+8320], %r325;
	ld.shared.u32 	%r326, [%r99+32];
	ld.shared.u32 	%r327, [%r101+2048];
	add.s32 	%r328, %r327, %r326;
	min.s32 	%r329, %r301, %r328;
	st.shared.u32 	[%r105], %r329;
	ld.shared.u32 	%r330, [%r99+32];
	ld.shared.u32 	%r331, [%r101+2176];
	add.s32 	%r332, %r331, %r330;
	min.s32 	%r333, %r305, %r332;
	st.shared.u32 	[%r105+128], %r333;
	ld.shared.u32 	%r334, [%r99+8224];
	add.s32 	%r335, %r327, %r334;
	min.s32 	%r336, %r308, %r335;
	st.shared.u32 	[%r105+8192], %r336;
	ld.shared.u32 	%r337, [%r99+8224];
	add.s32 	%r338, %r331, %r337;
	min.s32 	%r339, %r311, %r338;
	st.shared.u32 	[%r105+8320], %r339;
	ld.shared.u32 	%r340, [%r74+36];
	ld.shared.u32 	%r341, [%r81+2304];
	add.s32 	%r342, %r341, %r340;
	min.s32 	%r343, %r315, %r342;
	st.shared.u32 	[%r87], %r343;
	ld.shared.u32 	%r344, [%r81+2432];
	add.s32 	%r345, %r344, %r340;
	min.s32 	%r346, %r318, %r345;
	st.shared.u32 	[%r87+128], %r346;
	ld.shared.u32 	%r347, [%r74+8228];
	ld.shared.u32 	%r348, [%r81+2304];
	add.s32 	%r349, %r348, %r347;
	min.s32 	%r350, %r322, %r349;
	st.shared.u32 	[%r87+8192], %r350;
	ld.shared.u32 	%r351, [%r81+2432];
	add.s32 	%r352, %r351, %r347;
	min.s32 	%r353, %r325, %r352;
	st.shared.u32 	[%r87+8320], %r353;
	ld.shared.u32 	%r354, [%r99+36];
	ld.shared.u32 	%r355, [%r101+2304];
	add.s32 	%r356, %r355, %r354;
	min.s32 	%r357, %r329, %r356;
	st.shared.u32 	[%r105], %r357;
	ld.shared.u32 	%r358, [%r99+36];
	ld.shared.u32 	%r359, [%r101+2432];
	add.s32 	%r360, %r359, %r358;
	min.s32 	%r361, %r333, %r360;
	st.shared.u32 	[%r105+128], %r361;
	ld.shared.u32 	%r362, [%r99+8228];
	add.s32 	%r363, %r355, %r362;
	min.s32 	%r364, %r336, %r363;
	st.shared.u32 	[%r105+8192], %r364;
	ld.shared.u32 	%r365, [%r99+8228];
	add.s32 	%r366, %r359, %r365;
	min.s32 	%r367, %r339, %r366;
	st.shared.u32 	[%r105+8320], %r367;
	ld.shared.u32 	%r368, [%r74+40];
	ld.shared.u32 	%r369, [%r81+2560];
	add.s32 	%r370, %r369, %r368;
	min.s32 	%r371, %r343, %r370;
	st.shared.u32 	[%r87], %r371;
	ld.shared.u32 	%r372, [%r81+2688];
	add.s32 	%r373, %r372, %r368;
	min.s32 	%r374, %r346, %r373;
	st.shared.u32 	[%r87+128], %r374;
	ld.shared.u32 	%r375, [%r74+8232];
	ld.shared.u32 	%r376, [%r81+2560];
	add.s32 	%r377, %r376, %r375;
	min.s32 	%r378, %r350, %r377;
	st.shared.u32 	[%r87+8192], %r378;
	ld.shared.u32 	%r379, [%r81+2688];
	add.s32 	%r380, %r379, %r375;
	min.s32 	%r381, %r353, %r380;
	st.shared.u32 	[%r87+8320], %r381;
	ld.shared.u32 	%r382, [%r99+40];
	ld.shared.u32 	%r383, [%r101+2560];
	add.s32 	%r384, %r383, %r382;
	min.s32 	%r385, %r357, %r384;
	st.shared.u32 	[%r105], %r385;
	ld.shared.u32 	%r386, [%r99+40];
	ld.shared.u32 	%r387, [%r101+2688];
	add.s32 	%r388, %r387, %r386;
	min.s32 	%r389, %r361, %r388;
	st.shared.u32 	[%r105+128], %r389;
	ld.shared.u32 	%r390, [%r99+8232];
	add.s32 	%r391, %r383, %r390;
	min.s32 	%r392, %r364, %r391;
	st.shared.u32 	[%r105+8192], %r392;
	ld.shared.u32 	%r393, [%r99+8232];
	add.s32 	%r394, %r387, %r393;
	min.s32 	%r395, %r367, %r394;
	st.shared.u32 	[%r105+8320], %r395;
	ld.shared.u32 	%r396, [%r74+44];
	ld.shared.u32 	%r397, [%r81+2816];
	add.s32 	%r398, %r397, %r396;
	min.s32 	%r399, %r371, %r398;
	st.shared.u32 	[%r87], %r399;
	ld.shared.u32 	%r400, [%r81+2944];
	add.s32 	%r401, %r400, %r396;
	min.s32 	%r402, %r374, %r401;
	st.shared.u32 	[%r87+128], %r402;
	ld.shared.u32 	%r403, [%r74+8236];
	ld.shared.u32 	%r404, [%r81+2816];
	add.s32 	%r405, %r404, %r403;
	min.s32 	%r406, %r378, %r405;
	st.shared.u32 	[%r87+8192], %r406;
	ld.shared.u32 	%r407, [%r81+2944];
	add.s32 	%r408, %r407, %r403;
	min.s32 	%r409, %r381, %r408;
	st.shared.u32 	[%r87+8320], %r409;
	ld.shared.u32 	%r410, [%r99+44];
	ld.shared.u32 	%r411, [%r101+2816];
	add.s32 	%r412, %r411, %r410;
	min.s32 	%r413, %r385, %r412;
	st.shared.u32 	[%r105], %r413;
	ld.shared.u32 	%r414, [%r99+44];
	ld.shared.u32 	%r415, [%r101+2944];
	add.s32 	%r416, %r415, %r414;
	min.s32 	%r417, %r389, %r416;
	st.shared.u32 	[%r105+128], %r417;
	ld.shared.u32 	%r418, [%r99+8236];
	add.s32 	%r419, %r411, %r418;
	min.s32 	%r420, %r392, %r419;
	st.shared.u32 	[%r105+8192], %r420;
	ld.shared.u32 	%r421, [%r99+8236];
	add.s32 	%r422, %r415, %r421;
	min.s32 	%r423, %r395, %r422;
	st.shared.u32 	[%r105+8320], %r423;
	ld.shared.u32 	%r424, [%r74+48];
	ld.shared.u32 	%r425, [%r81+3072];
	add.s32 	%r426, %r425, %r424;
	min.s32 	%r427, %r399, %r426;
	st.shared.u32 	[%r87], %r427;
	ld.shared.u32 	%r428, [%r81+3200];
	add.s32 	%r429, %r428, %r424;
	min.s32 	%r430, %r402, %r429;
	st.shared.u32 	[%r87+128], %r430;
	ld.shared.u32 	%r431, [%r74+8240];
	ld.shared.u32 	%r432, [%r81+3072];
	add.s32 	%r433, %r432, %r431;
	min.s32 	%r434, %r406, %r433;
	st.shared.u32 	[%r87+8192], %r434;
	ld.shared.u32 	%r435, [%r81+3200];
	add.s32 	%r436, %r435, %r431;
	min.s32 	%r437, %r409, %r436;
	st.shared.u32 	[%r87+8320], %r437;
	ld.shared.u32 	%r438, [%r99+48];
	ld.shared.u32 	%r439, [%r101+3072];
	add.s32 	%r440, %r439, %r438;
	min.s32 	%r441, %r413, %r440;
	st.shared.u32 	[%r105], %r441;
	ld.shared.u32 	%r442, [%r99+48];
	ld.shared.u32 	%r443, [%r101+3200];
	add.s32 	%r444, %r443, %r442;
	min.s32 	%r445, %r417, %r444;
	st.shared.u32 	[%r105+128], %r445;
	ld.shared.u32 	%r446, [%r99+8240];
	add.s32 	%r447, %r439, %r446;
	min.s32 	%r448, %r420, %r447;
	st.shared.u32 	[%r105+8192], %r448;
	ld.shared.u32 	%r449, [%r99+8240];
	add.s32 	%r450, %r443, %r449;
	min.s32 	%r451, %r423, %r450;
	st.shared.u32 	[%r105+8320], %r451;
	ld.shared.u32 	%r452, [%r74+52];
	ld.shared.u32 	%r453, [%r81+3328];
	add.s32 	%r454, %r453, %r452;
	min.s32 	%r455, %r427, %r454;
	st.shared.u32 	[%r87], %r455;
	ld.shared.u32 	%r456, [%r81+3456];
	add.s32 	%r457, %r456, %r452;
	min.s32 	%r458, %r430, %r457;
	st.shared.u32 	[%r87+128], %r458;
	ld.shared.u32 	%r459, [%r74+8244];
	ld.shared.u32 	%r460, [%r81+3328];
	add.s32 	%r461, %r460, %r459;
	min.s32 	%r462, %r434, %r461;
	st.shared.u32 	[%r87+8192], %r462;
	ld.shared.u32 	%r463, [%r81+3456];
	add.s32 	%r464, %r463, %r459;
	min.s32 	%r465, %r437, %r464;
	st.shared.u32 	[%r87+8320], %r465;
	ld.shared.u32 	%r466, [%r99+52];
	ld.shared.u32 	%r467, [%r101+3328];
	add.s32 	%r468, %r467, %r466;
	min.s32 	%r469, %r441, %r468;
	st.shared.u32 	[%r105], %r469;
	ld.shared.u32 	%r470, [%r99+52];
	ld.shared.u32 	%r471, [%r101+3456];
	add.s32 	%r472, %r471, %r470;
	min.s32 	%r473, %r445, %r472;
	st.shared.u32 	[%r105+128], %r473;
	ld.shared.u32 	%r474, [%r99+8244];
	add.s32 	%r475, %r467, %r474;
	min.s32 	%r476, %r448, %r475;
	st.shared.u32 	[%r105+8192], %r476;
	ld.shared.u32 	%r477, [%r99+8244];
	add.s32 	%r478, %r471, %r477;
	min.s32 	%r479, %r451, %r478;
	st.shared.u32 	[%r105+8320], %r479;
	ld.shared.u32 	%r480, [%r74+56];
	ld.shared.u32 	%r481, [%r81+3584];
	add.s32 	%r482, %r481, %r480;
	min.s32 	%r483, %r455, %r482;
	st.shared.u32 	[%r87], %r483;
	ld.shared.u32 	%r484, [%r81+3712];
	add.s32 	%r485, %r484, %r480;
	min.s32 	%r486, %r458, %r485;
	st.shared.u32 	[%r87+128], %r486;
	ld.shared.u32 	%r487, [%r74+8248];
	ld.shared.u32 	%r488, [%r81+3584];
	add.s32 	%r489, %r488, %r487;
	min.s32 	%r490, %r462, %r489;
	st.shared.u32 	[%r87+8192], %r490;
	ld.shared.u32 	%r491, [%r81+3712];
	add.s32 	%r492, %r491, %r487;
	min.s32 	%r493, %r465, %r492;
	st.shared.u32 	[%r87+8320], %r493;
	ld.shared.u32 	%r494, [%r99+56];
	ld.shared.u32 	%r495, [%r101+3584];
	add.s32 	%r496, %r495, %r494;
	min.s32 	%r497, %r469, %r496;
	st.shared.u32 	[%r105], %r497;
	ld.shared.u32 	%r498, [%r99+56];
	ld.shared.u32 	%r499, [%r101+3712];
	add.s32 	%r500, %r499, %r498;
	min.s32 	%r501, %r473, %r500;
	st.shared.u32 	[%r105+128], %r501;
	ld.shared.u32 	%r502, [%r99+8248];
	add.s32 	%r503, %r495, %r502;
	min.s32 	%r504, %r476, %r503;
	st.shared.u32 	[%r105+8192], %r504;
	ld.shared.u32 	%r505, [%r99+8248];
	add.s32 	%r506, %r499, %r505;
	min.s32 	%r507, %r479, %r506;
	st.shared.u32 	[%r105+8320], %r507;
	ld.shared.u32 	%r508, [%r74+60];
	ld.shared.u32 	%r509, [%r81+3840];
	add.s32 	%r510, %r509, %r508;
	min.s32 	%r511, %r483, %r510;
	st.shared.u32 	[%r87], %r511;
	ld.shared.u32 	%r512, [%r81+3968];
	add.s32 	%r513, %r512, %r508;
	min.s32 	%r514, %r486, %r513;
	st.shared.u32 	[%r87+128], %r514;
	ld.shared.u32 	%r515, [%r74+8252];
	ld.shared.u32 	%r516, [%r81+3840];
	add.s32 	%r517, %r516, %r515;
	min.s32 	%r518, %r490, %r517;
	st.shared.u32 	[%r87+8192], %r518;
	ld.shared.u32 	%r519, [%r81+3968];
	add.s32 	%r520, %r519, %r515;
	min.s32 	%r521, %r493, %r520;
	st.shared.u32 	[%r87+8320], %r521;
	ld.shared.u32 	%r522, [%r99+60];
	ld.shared.u32 	%r523, [%r101+3840];
	add.s32 	%r524, %r523, %r522;
	min.s32 	%r525, %r497, %r524;
	st.shared.u32 	[%r105], %r525;
	ld.shared.u32 	%r526, [%r99+60];
	ld.shared.u32 	%r527, [%r101+3968];
	add.s32 	%r528, %r527, %r526;
	min.s32 	%r529, %r501, %r528;
	st.shared.u32 	[%r105+128], %r529;
	ld.shared.u32 	%r530, [%r99+8252];
	add.s32 	%r531, %r523, %r530;
	min.s32 	%r532, %r504, %r531;
	st.shared.u32 	[%r105+8192], %r532;
	ld.shared.u32 	%r533, [%r99+8252];
	add.s32 	%r534, %r527, %r533;
	min.s32 	%r535, %r507, %r534;
	st.shared.u32 	[%r105+8320], %r535;
	ld.shared.u32 	%r536, [%r74+64];
	ld.shared.u32 	%r537, [%r81+4096];
	add.s32 	%r538, %r537, %r536;
	min.s32 	%r539, %r511, %r538;
	st.shared.u32 	[%r87], %r539;
	ld.shared.u32 	%r540, [%r81+4224];
	add.s32 	%r541, %r540, %r536;
	min.s32 	%r542, %r514, %r541;
	st.shared.u32 	[%r87+128], %r542;
	ld.shared.u32 	%r543, [%r74+8256];
	ld.shared.u32 	%r544, [%r81+4096];
	add.s32 	%r545, %r544, %r543;
	min.s32 	%r546, %r518, %r545;
	st.shared.u32 	[%r87+8192], %r546;
	ld.shared.u32 	%r547, [%r81+4224];
	add.s32 	%r548, %r547, %r543;
	min.s32 	%r549, %r521, %r548;
	st.shared.u32 	[%r87+8320], %r549;
	ld.shared.u32 	%r550, [%r99+64];
	ld.shared.u32 	%r551, [%r101+4096];
	add.s32 	%r552, %r551, %r550;
	min.s32 	%r553, %r525, %r552;
	st.shared.u32 	[%r105], %r553;
	ld.shared.u32 	%r554, [%r99+64];
	ld.shared.u32 	%r555, [%r101+4224];
	add.s32 	%r556, %r555, %r554;
	min.s32 	%r557, %r529, %r556;
	st.shared.u32 	[%r105+128], %r557;
	ld.shared.u32 	%r558, [%r99+8256];
	add.s32 	%r559, %r551, %r558;
	min.s32 	%r560, %r532, %r559;
	st.shared.u32 	[%r105+8192], %r560;
	ld.shared.u32 	%r561, [%r99+8256];
	add.s32 	%r562, %r555, %r561;
	min.s32 	%r563, %r535, %r562;
	st.shared.u32 	[%r105+8320], %r563;
	ld.shared.u32 	%r564, [%r74+68];
	ld.shared.u32 	%r565, [%r81+4352];
	add.s32 	%r566, %r565, %r564;
	min.s32 	%r567, %r539, %r566;
	st.shared.u32 	[%r87], %r567;
	ld.shared.u32 	%r568, [%r81+4480];
	add.s32 	%r569, %r568, %r564;
	min.s32 	%r570, %r542, %r569;
	st.shared.u32 	[%r87+128], %r570;
	ld.shared.u32 	%r571, [%r74+8260];
	ld.shared.u32 	%r572, [%r81+4352];
	add.s32 	%r573, %r572, %r571;
	min.s32 	%r574, %r546, %r573;
	st.shared.u32 	[%r87+8192], %r574;
	ld.shared.u32 	%r575, [%r81+4480];
	add.s32 	%r576, %r575, %r571;
	min.s32 	%r577, %r549, %r576;
	st.shared.u32 	[%r87+8320], %r577;
	ld.shared.u32 	%r578, [%r99+68];
	ld.shared.u32 	%r579, [%r101+4352];
	add.s32 	%r580, %r579, %r578;
	min.s32 	%r581, %r553, %r580;
	st.shared.u32 	[%r105], %r581;
	ld.shared.u32 	%r582, [%r99+68];
	ld.shared.u32 	%r583, [%r101+4480];
	add.s32 	%r584, %r583, %r582;
	min.s32 	%r585, %r557, %r584;
	st.shared.u32 	[%r105+128], %r585;
	ld.shared.u32 	%r586, [%r99+8260];
	add.s32 	%r587, %r579, %r586;
	min.s32 	%r588, %r560, %r587;
	st.shared.u32 	[%r105+8192], %r588;
	ld.shared.u32 	%r589, [%r99+8260];
	add.s32 	%r590, %r583, %r589;
	min.s32 	%r591, %r563, %r590;
	st.shared.u32 	[%r105+8320], %r591;
	ld.shared.u32 	%r592, [%r74+72];
	ld.shared.u32 	%r593, [%r81+4608];
	add.s32 	%r594, %r593, %r592;
	min.s32 	%r595, %r567, %r594;
	st.shared.u32 	[%r87], %r595;
	ld.shared.u32 	%r596, [%r81+4736];
	add.s32 	%r597, %r596, %r592;
	min.s32 	%r598, %r570, %r597;
	st.shared.u32 	[%r87+128], %r598;
	ld.shared.u32 	%r599, [%r74+8264];
	ld.shared.u32 	%r600, [%r81+4608];
	add.s32 	%r601, %r600, %r599;
	min.s32 	%r602, %r574, %r601;
	st.shared.u32 	[%r87+8192], %r602;
	ld.shared.u32 	%r603, [%r81+4736];
	add.s32 	%r604, %r603, %r599;
	min.s32 	%r605, %r577, %r604;
	st.shared.u32 	[%r87+8320], %r605;
	ld.shared.u32 	%r606, [%r99+72];
	ld.shared.u32 	%r607, [%r101+4608];
	add.s32 	%r608, %r607, %r606;
	min.s32 	%r609, %r581, %r608;
	st.shared.u32 	[%r105], %r609;
	ld.shared.u32 	%r610, [%r99+72];
	ld.shared.u32 	%r611, [%r101+4736];
	add.s32 	%r612, %r611, %r610;
	min.s32 	%r613, %r585, %r612;
	st.shared.u32 	[%r105+128], %r613;
	ld.shared.u32 	%r614, [%r99+8264];
	add.s32 	%r615, %r607, %r614;
	min.s32 	%r616, %r588, %r615;
	st.shared.u32 	[%r105+8192], %r616;
	ld.shared.u32 	%r617, [%r99+8264];
	add.s32 	%r618, %r611, %r617;
	min.s32 	%r619, %r591, %r618;
	st.shared.u32 	[%r105+8320], %r619;
	ld.shared.u32 	%r620, [%r74+76];
	ld.shared.u32 	%r621, [%r81+4864];
	add.s32 	%r622, %r621, %r620;
	min.s32 	%r623, %r595, %r622;
	st.shared.u32 	[%r87], %r623;
	ld.shared.u32 	%r624, [%r81+4992];
	add.s32 	%r625, %r624, %r620;
	min.s32 	%r626, %r598, %r625;
	st.shared.u32 	[%r87+128], %r626;
	ld.shared.u32 	%r627, [%r74+8268];
	ld.shared.u32 	%r628, [%r81+4864];
	add.s32 	%r629, %r628, %r627;
	min.s32 	%r630, %r602, %r629;
	st.shared.u32 	[%r87+8192], %r630;
	ld.shared.u32 	%r631, [%r81+4992];
	add.s32 	%r632, %r631, %r627;
	min.s32 	%r633, %r605, %r632;
	st.shared.u32 	[%r87+8320], %r633;
	ld.shared.u32 	%r634, [%r99+76];
	ld.shared.u32 	%r635, [%r101+4864];
	add.s32 	%r636, %r635, %r634;
	min.s32 	%r637, %r609, %r636;
	st.shared.u32 	[%r105], %r637;
	ld.shared.u32 	%r638, [%r99+76];
	ld.shared.u32 	%r639, [%r101+4992];
	add.s32 	%r640, %r639, %r638;
	min.s32 	%r641, %r613, %r640;
	st.shared.u32 	[%r105+128], %r641;
	ld.shared.u32 	%r642, [%r99+8268];
	add.s32 	%r643, %r635, %r642;
	min.s32 	%r644, %r616, %r643;
	st.shared.u32 	[%r105+8192], %r644;
	ld.shared.u32 	%r645, [%r99+8268];
	add.s32 	%r646, %r639, %r645;
	min.s32 	%r647, %r619, %r646;
	st.shared.u32 	[%r105+8320], %r647;
	ld.shared.u32 	%r648, [%r74+80];
	ld.shared.u32 	%r649, [%r81+5120];
	add.s32 	%r650, %r649, %r648;
	min.s32 	%r651, %r623, %r650;
	st.shared.u32 	[%r87], %r651;
	ld.shared.u32 	%r652, [%r81+5248];
	add.s32 	%r653, %r652, %r648;
	min.s32 	%r654, %r626, %r653;
	st.shared.u32 	[%r87+128], %r654;
	ld.shared.u32 	%r655, [%r74+8272];
	ld.shared.u32 	%r656, [%r81+5120];
	add.s32 	%r657, %r656, %r655;
	min.s32 	%r658, %r630, %r657;
	st.shared.u32 	[%r87+8192], %r658;
	ld.shared.u32 	%r659, [%r81+5248];
	add.s32 	%r660, %r659, %r655;
	min.s32 	%r661, %r633, %r660;
	st.shared.u32 	[%r87+8320], %r661;
	ld.shared.u32 	%r662, [%r99+80];
	ld.shared.u32 	%r663, [%r101+5120];
	add.s32 	%r664, %r663, %r662;
	min.s32 	%r665, %r637, %r664;
	st.shared.u32 	[%r105], %r665;
	ld.shared.u32 	%r666, [%r99+80];
	ld.shared.u32 	%r667, [%r101+5248];
	add.s32 	%r668, %r667, %r666;
	min.s32 	%r669, %r641, %r668;
	st.shared.u32 	[%r105+128], %r669;
	ld.shared.u32 	%r670, [%r99+8272];
	add.s32 	%r671, %r663, %r670;
	min.s32 	%r672, %r644, %r671;
	st.shared.u32 	[%r105+8192], %r672;
	ld.shared.u32 	%r673, [%r99+8272];
	add.s32 	%r674, %r667, %r673;
	min.s32 	%r675, %r647, %r674;
	st.shared.u32 	[%r105+8320], %r675;
	ld.shared.u32 	%r676, [%r74+84];
	ld.shared.u32 	%r677, [%r81+5376];
	add.s32 	%r678, %r677, %r676;
	min.s32 	%r679, %r651, %r678;
	st.shared.u32 	[%r87], %r679;
	ld.shared.u32 	%r680, [%r81+5504];
	add.s32 	%r681, %r680, %r676;
	min.s32 	%r682, %r654, %r681;
	st.shared.u32 	[%r87+128], %r682;
	ld.shared.u32 	%r683, [%r74+8276];
	ld.shared.u32 	%r684, [%r81+5376];
	add.s32 	%r685, %r684, %r683;
	min.s32 	%r686, %r658, %r685;
	st.shared.u32 	[%r87+8192], %r686;
	ld.shared.u32 	%r687, [%r81+5504];
	add.s32 	%r688, %r687, %r683;
	min.s32 	%r689, %r661, %r688;
	st.shared.u32 	[%r87+8320], %r689;
	ld.shared.u32 	%r690, [%r99+84];
	ld.shared.u32 	%r691, [%r101+5376];
	add.s32 	%r692, %r691, %r690;
	min.s32 	%r693, %r665, %r692;
	st.shared.u32 	[%r105], %r693;
	ld.shared.u32 	%r694, [%r99+84];
	ld.shared.u32 	%r695, [%r101+5504];
	add.s32 	%r696, %r695, %r694;
	min.s32 	%r697, %r669, %r696;
	st.shared.u32 	[%r105+128], %r697;
	ld.shared.u32 	%r698, [%r99+8276];
	add.s32 	%r699, %r691, %r698;
	min.s32 	%r700, %r672, %r699;
	st.shared.u32 	[%r105+8192], %r700;
	ld.shared.u32 	%r701, [%r99+8276];
	add.s32 	%r702, %r695, %r701;
	min.s32 	%r703, %r675, %r702;
	st.shared.u32 	[%r105+8320], %r703;
	ld.shared.u32 	%r704, [%r74+88];
	ld.shared.u32 	%r705, [%r81+5632];
	add.s32 	%r706, %r705, %r704;
	min.s32 	%r707, %r679, %r706;
	st.shared.u32 	[%r87], %r707;
	ld.shared.u32 	%r708, [%r81+5760];
	add.s32 	%r709, %r708, %r704;
	min.s32 	%r710, %r682, %r709;
	st.shared.u32 	[%r87+128], %r710;
	ld.shared.u32 	%r711, [%r74+8280];
	ld.shared.u32 	%r712, [%r81+5632];
	add.s32 	%r713, %r712, %r711;
	min.s32 	%r714, %r686, %r713;
	st.shared.u32 	[%r87+8192], %r714;
	ld.shared.u32 	%r715, [%r81+5760];
	add.s32 	%r716, %r715, %r711;
	min.s32 	%r717, %r689, %r716;
	st.shared.u32 	[%r87+8320], %r717;
	ld.shared.u32 	%r718, [%r99+88];
	ld.shared.u32 	%r719, [%r101+5632];
	add.s32 	%r720, %r719, %r718;
	min.s32 	%r721, %r693, %r720;
	st.shared.u32 	[%r105], %r721;
	ld.shared.u32 	%r722, [%r99+88];
	ld.shared.u32 	%r723, [%r101+5760];
	add.s32 	%r724, %r723, %r722;
	min.s32 	%r725, %r697, %r724;
	st.shared.u32 	[%r105+128], %r725;
	ld.shared.u32 	%r726, [%r99+8280];
	add.s32 	%r727, %r719, %r726;
	min.s32 	%r728, %r700, %r727;
	st.shared.u32 	[%r105+8192], %r728;
	ld.shared.u32 	%r729, [%r99+8280];
	add.s32 	%r730, %r723, %r729;
	min.s32 	%r731, %r703, %r730;
	st.shared.u32 	[%r105+8320], %r731;
	ld.shared.u32 	%r732, [%r74+92];
	ld.shared.u32 	%r733, [%r81+5888];
	add.s32 	%r734, %r733, %r732;
	min.s32 	%r735, %r707, %r734;
	st.shared.u32 	[%r87], %r735;
	ld.shared.u32 	%r736, [%r81+6016];
	add.s32 	%r737, %r736, %r732;
	min.s32 	%r738, %r710, %r737;
	st.shared.u32 	[%r87+128], %r738;
	ld.shared.u32 	%r739, [%r74+8284];
	ld.shared.u32 	%r740, [%r81+5888];
	add.s32 	%r741, %r740, %r739;
	min.s32 	%r742, %r714, %r741;
	st.shared.u32 	[%r87+8192], %r742;
	ld.shared.u32 	%r743, [%r81+6016];
	add.s32 	%r744, %r743, %r739;
	min.s32 	%r745, %r717, %r744;
	st.shared.u32 	[%r87+8320], %r745;
	ld.shared.u32 	%r746, [%r99+92];
	ld.shared.u32 	%r747, [%r101+5888];
	add.s32 	%r748, %r747, %r746;
	min.s32 	%r749, %r721, %r748;
	st.shared.u32 	[%r105], %r749;
	ld.shared.u32 	%r750, [%r99+92];
	ld.shared.u32 	%r751, [%r101+6016];
	add.s32 	%r752, %r751, %r750;
	min.s32 	%r753, %r725, %r752;
	st.shared.u32 	[%r105+128], %r753;
	ld.shared.u32 	%r754, [%r99+8284];
	add.s32 	%r755, %r747, %r754;
	min.s32 	%r756, %r728, %r755;
	st.shared.u32 	[%r105+8192], %r756;
	ld.shared.u32 	%r757, [%r99+8284];
	add.s32 	%r758, %r751, %r757;
	min.s32 	%r759, %r731, %r758;
	st.shared.u32 	[%r105+8320], %r759;
	ld.shared.u32 	%r760, [%r74+96];
	ld.shared.u32 	%r761, [%r81+6144];
	add.s32 	%r762, %r761, %r760;
	min.s32 	%r763, %r735, %r762;
	st.shared.u32 	[%r87], %r763;
	ld.shared.u32 	%r764, [%r81+6272];
	add.s32 	%r765, %r764, %r760;
	min.s32 	%r766, %r738, %r765;
	st.shared.u32 	[%r87+128], %r766;
	ld.shared.u32 	%r767, [%r74+8288];
	ld.shared.u32 	%r768, [%r81+6144];
	add.s32 	%r769, %r768, %r767;
	min.s32 	%r770, %r742, %r769;
	st.shared.u32 	[%r87+8192], %r770;
	ld.shared.u32 	%r771, [%r81+6272];
	add.s32 	%r772, %r771, %r767;
	min.s32 	%r773, %r745, %r772;
	st.shared.u32 	[%r87+8320], %r773;
	ld.shared.u32 	%r774, [%r99+96];
	ld.shared.u32 	%r775, [%r101+6144];
	add.s32 	%r776, %r775, %r774;
	min.s32 	%r777, %r749, %r776;
	st.shared.u32 	[%r105], %r777;
	ld.shared.u32 	%r778, [%r99+96];
	ld.shared.u32 	%r779, [%r101+6272];
	add.s32 	%r780, %r779, %r778;
	min.s32 	%r781, %r753, %r780;
	st.shared.u32 	[%r105+128], %r781;
	ld.shared.u32 	%r782, [%r99+8288];
	add.s32 	%r783, %r775, %r782;
	min.s32 	%r784, %r756, %r783;
	st.shared.u32 	[%r105+8192], %r784;
	ld.shared.u32 	%r785, [%r99+8288];
	add.s32 	%r786, %r779, %r785;
	min.s32 	%r787, %r759, %r786;
	st.shared.u32 	[%r105+8320], %r787;
	ld.shared.u32 	%r788, [%r74+100];
	ld.shared.u32 	%r789, [%r81+6400];
	add.s32 	%r790, %r789, %r788;
	min.s32 	%r791, %r763, %r790;
	st.shared.u32 	[%r87], %r791;
	ld.shared.u32 	%r792, [%r81+6528];
	add.s32 	%r793, %r792, %r788;
	min.s32 	%r794, %r766, %r793;
	st.shared.u32 	[%r87+128], %r794;
	ld.shared.u32 	%r795, [%r74+8292];
	ld.shared.u32 	%r796, [%r81+6400];
	add.s32 	%r797, %r796, %r795;
	min.s32 	%r798, %r770, %r797;
	st.shared.u32 	[%r87+8192], %r798;
	ld.shared.u32 	%r799, [%r81+6528];
	add.s32 	%r800, %r799, %r795;
	min.s32 	%r801, %r773, %r800;
	st.shared.u32 	[%r87+8320], %r801;
	ld.shared.u32 	%r802, [%r99+100];
	ld.shared.u32 	%r803, [%r101+6400];
	add.s32 	%r804, %r803, %r802;
	min.s32 	%r805, %r777, %r804;
	st.shared.u32 	[%r105], %r805;
	ld.shared.u32 	%r806, [%r99+100];
	ld.shared.u32 	%r807, [%r101+6528];
	add.s32 	%r808, %r807, %r806;
	min.s32 	%r809, %r781, %r808;
	st.shared.u32 	[%r105+128], %r809;
	ld.shared.u32 	%r810, [%r99+8292];
	add.s32 	%r811, %r803, %r810;
	min.s32 	%r812, %r784, %r811;
	st.shared.u32 	[%r105+8192], %r812;
	ld.shared.u32 	%r813, [%r99+8292];
	add.s32 	%r814, %r807, %r813;
	min.s32 	%r815, %r787, %r814;
	st.shared.u32 	[%r105+8320], %r815;
	ld.shared.u32 	%r816, [%r74+104];
	ld.shared.u32 	%r817, [%r81+6656];
	add.s32 	%r818, %r817, %r816;
	min.s32 	%r819, %r791, %r818;
	st.shared.u32 	[%r87], %r819;
	ld.shared.u32 	%r820, [%r81+6784];
	add.s32 	%r821, %r820, %r816;
	min.s32 	%r822, %r794, %r821;
	st.shared.u32 	[%r87+128], %r822;
	ld.shared.u32 	%r823, [%r74+8296];
	ld.shared.u32 	%r824, [%r81+6656];
	add.s32 	%r825, %r824, %r823;
	min.s32 	%r826, %r798, %r825;
	st.shared.u32 	[%r87+8192], %r826;
	ld.shared.u32 	%r827, [%r81+6784];
	add.s32 	%r828, %r827, %r823;
	min.s32 	%r829, %r801, %r828;
	st.shared.u32 	[%r87+8320], %r829;
	ld.shared.u32 	%r830, [%r99+104];
	ld.shared.u32 	%r831, [%r101+6656];
	add.s32 	%r832, %r831, %r830;
	min.s32 	%r833, %r805, %r832;
	st.shared.u32 	[%r105], %r833;
	ld.shared.u32 	%r834, [%r99+104];
	ld.shared.u32 	%r835, [%r101+6784];
	add.s32 	%r836, %r835, %r834;
	min.s32 	%r837, %r809, %r836;
	st.shared.u32 	[%r105+128], %r837;
	ld.shared.u32 	%r838, [%r99+8296];
	add.s32 	%r839, %r831, %r838;
	min.s32 	%r840, %r812, %r839;
	st.shared.u32 	[%r105+8192], %r840;
	ld.shared.u32 	%r841, [%r99+8296];
	add.s32 	%r842, %r835, %r841;
	min.s32 	%r843, %r815, %r842;
	st.shared.u32 	[%r105+8320], %r843;
	ld.shared.u32 	%r844, [%r74+108];
	ld.shared.u32 	%r845, [%r81+6912];
	add.s32 	%r846, %r845, %r844;
	min.s32 	%r847, %r819, %r846;
	st.shared.u32 	[%r87], %r847;
	ld.shared.u32 	%r848, [%r81+7040];
	add.s32 	%r849, %r848, %r844;
	min.s32 	%r850, %r822, %r849;
	st.shared.u32 	[%r87+128], %r850;
	ld.shared.u32 	%r851, [%r74+8300];
	ld.shared.u32 	%r852, [%r81+6912];
	add.s32 	%r853, %r852, %r851;
	min.s32 	%r854, %r826, %r853;
	st.shared.u32 	[%r87+8192], %r854;
	ld.shared.u32 	%r855, [%r81+7040];
	add.s32 	%r856, %r855, %r851;
	min.s32 	%r857, %r829, %r856;
	st.shared.u32 	[%r87+8320], %r857;
	ld.shared.u32 	%r858, [%r99+108];
	ld.shared.u32 	%r859, [%r101+6912];
	add.s32 	%r860, %r859, %r858;
	min.s32 	%r861, %r833, %r860;
	st.shared.u32 	[%r105], %r861;
	ld.shared.u32 	%r862, [%r99+108];
	ld.shared.u32 	%r863, [%r101+7040];
	add.s32 	%r864, %r863, %r862;
	min.s32 	%r865, %r837, %r864;
	st.shared.u32 	[%r105+128], %r865;
	ld.shared.u32 	%r866, [%r99+8300];
	add.s32 	%r867, %r859, %r866;
	min.s32 	%r868, %r840, %r867;
	st.shared.u32 	[%r105+8192], %r868;
	ld.shared.u32 	%r869, [%r99+8300];
	add.s32 	%r870, %r863, %r869;
	min.s32 	%r871, %r843, %r870;
	st.shared.u32 	[%r105+8320], %r871;
	ld.shared.u32 	%r872, [%r74+112];
	ld.shared.u32 	%r873, [%r81+7168];
	add.s32 	%r874, %r873, %r872;
	min.s32 	%r875, %r847, %r874;
	st.shared.u32 	[%r87], %r875;
	ld.shared.u32 	%r876, [%r81+7296];
	add.s32 	%r877, %r876, %r872;
	min.s32 	%r878, %r850, %r877;
	st.shared.u32 	[%r87+128], %r878;
	ld.shared.u32 	%r879, [%r74+8304];
	ld.shared.u32 	%r880, [%r81+7168];
	add.s32 	%r881, %r880, %r879;
	min.s32 	%r882, %r854, %r881;
	st.shared.u32 	[%r87+8192], %r882;
	ld.shared.u32 	%r883, [%r81+7296];
	add.s32 	%r884, %r883, %r879;
	min.s32 	%r885, %r857, %r884;
	st.shared.u32 	[%r87+8320], %r885;
	ld.shared.u32 	%r886, [%r99+112];
	ld.shared.u32 	%r887, [%r101+7168];
	add.s32 	%r888, %r887, %r886;
	min.s32 	%r889, %r861, %r888;
	st.shared.u32 	[%r105], %r889;
	ld.shared.u32 	%r890, [%r99+112];
	ld.shared.u32 	%r891, [%r101+7296];
	add.s32 	%r892, %r891, %r890;
	min.s32 	%r893, %r865, %r892;
	st.shared.u32 	[%r105+128], %r893;
	ld.shared.u32 	%r894, [%r99+8304];
	add.s32 	%r895, %r887, %r894;
	min.s32 	%r896, %r868, %r895;
	st.shared.u32 	[%r105+8192], %r896;
	ld.shared.u32 	%r897, [%r99+8304];
	add.s32 	%r898, %r891, %r897;
	min.s32 	%r899, %r871, %r898;
	st.shared.u32 	[%r105+8320], %r899;
	ld.shared.u32 	%r900, [%r74+116];
	ld.shared.u32 	%r901, [%r81+7424];
	add.s32 	%r902, %r901, %r900;
	min.s32 	%r903, %r875, %r902;
	st.shared.u32 	[%r87], %r903;
	ld.shared.u32 	%r904, [%r81+7552];
	add.s32 	%r905, %r904, %r900;
	min.s32 	%r906, %r878, %r905;
	st.shared.u32 	[%r87+128], %r906;
	ld.shared.u32 	%r907, [%r74+8308];
	ld.shared.u32 	%r908, [%r81+7424];
	add.s32 	%r909, %r908, %r907;
	min.s32 	%r910, %r882, %r909;
	st.shared.u32 	[%r87+8192], %r910;
	ld.shared.u32 	%r911, [%r81+7552];
	add.s32 	%r912, %r911, %r907;
	min.s32 	%r913, %r885, %r912;
	st.shared.u32 	[%r87+8320], %r913;
	ld.shared.u32 	%r914, [%r99+116];
	ld.shared.u32 	%r915, [%r101+7424];
	add.s32 	%r916, %r915, %r914;
	min.s32 	%r917, %r889, %r916;
	st.shared.u32 	[%r105], %r917;
	ld.shared.u32 	%r918, [%r99+116];
	ld.shared.u32 	%r919, [%r101+7552];
	add.s32 	%r920, %r919, %r918;
	min.s32 	%r921, %r893, %r920;
	st.shared.u32 	[%r105+128], %r921;
	ld.shared.u32 	%r922, [%r99+8308];
	add.s32 	%r923, %r915, %r922;
	min.s32 	%r924, %r896, %r923;
	st.shared.u32 	[%r105+8192], %r924;
	ld.shared.u32 	%r925, [%r99+8308];
	add.s32 	%r926, %r919, %r925;
	min.s32 	%r927, %r899, %r926;
	st.shared.u32 	[%r105+8320], %r927;
	ld.shared.u32 	%r928, [%r74+120];
	ld.shared.u32 	%r929, [%r81+7680];
	add.s32 	%r930, %r929, %r928;
	min.s32 	%r931, %r903, %r930;
	st.shared.u32 	[%r87], %r931;
	ld.shared.u32 	%r932, [%r81+7808];
	add.s32 	%r933, %r932, %r928;
	min.s32 	%r934, %r906, %r933;
	st.shared.u32 	[%r87+128], %r934;
	ld.shared.u32 	%r935, [%r74+8312];
	ld.shared.u32 	%r936, [%r81+7680];
	add.s32 	%r937, %r936, %r935;
	min.s32 	%r938, %r910, %r937;
	st.shared.u32 	[%r87+8192], %r938;
	ld.shared.u32 	%r939, [%r81+7808];
	add.s32 	%r940, %r939, %r935;
	min.s32 	%r941, %r913, %r940;
	st.shared.u32 	[%r87+8320], %r941;
	ld.shared.u32 	%r942, [%r99+120];
	ld.shared.u32 	%r943, [%r101+7680];
	add.s32 	%r944, %r943, %r942;
	min.s32 	%r945, %r917, %r944;
	st.shared.u32 	[%r105], %r945;
	ld.shared.u32 	%r946, [%r99+120];
	ld.shared.u32 	%r947, [%r101+7808];
	add.s32 	%r948, %r947, %r946;
	min.s32 	%r949, %r921, %r948;
	st.shared.u32 	[%r105+128], %r949;
	ld.shared.u32 	%r950, [%r99+8312];
	add.s32 	%r951, %r943, %r950;
	min.s32 	%r952, %r924, %r951;
	st.shared.u32 	[%r105+8192], %r952;
	ld.shared.u32 	%r953, [%r99+8312];
	add.s32 	%r954, %r947, %r953;
	min.s32 	%r955, %r927, %r954;
	st.shared.u32 	[%r105+8320], %r955;
	ld.shared.u32 	%r956, [%r74+124];
	ld.shared.u32 	%r957, [%r81+7936];
	add.s32 	%r958, %r957, %r956;
	min.s32 	%r983, %r931, %r958;
	st.shared.u32 	[%r87], %r983;
	ld.shared.u32 	%r959, [%r81+8064];
	add.s32 	%r960, %r959, %r956;
	min.s32 	%r982, %r934, %r960;
	st.shared.u32 	[%r87+128], %r982;
	ld.shared.u32 	%r961, [%r74+8316];
	ld.shared.u32 	%r962, [%r81+7936];
	add.s32 	%r963, %r962, %r961;
	min.s32 	%r981, %r938, %r963;
	st.shared.u32 	[%r87+8192], %r981;
	ld.shared.u32 	%r964, [%r81+8064];
	add.s32 	%r965, %r964, %r961;
	min.s32 	%r980, %r941, %r965;
	st.shared.u32 	[%r87+8320], %r980;
	ld.shared.u32 	%r966, [%r99+124];
	ld.shared.u32 	%r967, [%r101+7936];
	add.s32 	%r968, %r967, %r966;
	min.s32 	%r979, %r945, %r968;
	st.shared.u32 	[%r105], %r979;
	ld.shared.u32 	%r969, [%r99+124];
	ld.shared.u32 	%r970, [%r101+8064];
	add.s32 	%r971, %r970, %r969;
	min.s32 	%r978, %r949, %r971;
	st.shared.u32 	[%r105+128], %r978;
	ld.shared.u32 	%r972, [%r99+8316];
	add.s32 	%r973, %r967, %r972;
	min.s32 	%r977, %r952, %r973;
	st.shared.u32 	[%r105+8192], %r977;
	ld.shared.u32 	%r974, [%r99+8316];
	add.s32 	%r975, %r970, %r974;
	min.s32 	%r976, %r955, %r975;
	st.shared.u32 	[%r105+8320], %r976;
	add.s32 	%r984, %r984, 32;
	setp.ne.s32 	%p2, %r984, 64;
	@%p2 bra 	$L__BB1_2;
	st.global.u32 	[%rd3], %r979;
	st.global.u32 	[%rd3+128], %r978;
	st.global.u32 	[%rd4], %r977;
	st.global.u32 	[%rd4+128], %r976;
	st.global.u32 	[%rd1], %r983;
	st.global.u32 	[%rd1+128], %r982;
	st.global.u32 	[%rd2], %r981;
	st.global.u32 	[%rd2+128], %r980;
$L__BB1_4:
	ret;

}
	// .globl	_Z7phase_3Piii
.visible .entry _Z7phase_3Piii(
	.param .u64 .ptr .align 1 _Z7phase_3Piii_param_0,
	.param .u32 _Z7phase_3Piii_param_1,
	.param .u32 _Z7phase_3Piii_param_2
)
{
	.reg .pred 	%p<5>;
	.reg .b32 	%r<450>;
	.reg .b64 	%rd<15>;
	// demoted variable
	.shared .align 4 .b8 _ZZ7phase_3PiiiE5row_D[16384];
	// demoted variable
	.shared .align 4 .b8 _ZZ7phase_3PiiiE5col_D[16384];
	ld.param.u64 	%rd3, [_Z7phase_3Piii_param_0];
	ld.param.u32 	%r23, [_Z7phase_3Piii_param_1];
	ld.param.u32 	%r24, [_Z7phase_3Piii_param_2];
	mov.u32 	%r1, %ctaid.x;
	setp.eq.s32 	%p1, %r1, %r23;
	mov.u32 	%r2, %ctaid.y;
	setp.eq.s32 	%p2, %r2, %r23;
	or.pred  	%p3, %p1, %p2;
	@%p3 bra 	$L__BB2_4;
	cvta.to.global.u64 	%rd4, %rd3;
	mov.u32 	%r26, %tid.x;
	mov.u32 	%r27, %tid.y;
	shl.b32 	%r28, %r27, 6;
	shl.b32 	%r29, %r1, 6;
	add.s32 	%r30, %r29, %r26;
	shl.b32 	%r31, %r23, 6;
	add.s32 	%r32, %r31, %r27;
	mad.lo.s32 	%r33, %r32, %r24, %r30;
	mul.wide.s32 	%rd5, %r33, 4;
	add.s64 	%rd6, %rd4, %rd5;
	ld.global.u32 	%r34, [%rd6];
	add.s32 	%r35, %r28, %r26;
	shl.b32 	%r36, %r35, 2;
	mov.u32 	%r37, _ZZ7phase_3PiiiE5row_D;
	add.s32 	%r38, %r37, %r36;
	st.shared.u32 	[%r38], %r34;
	ld.global.u32 	%r39, [%rd6+128];
	st.shared.u32 	[%r38+128], %r39;
	shl.b32 	%r40, %r24, 5;
	add.s32 	%r41, %r33, %r40;
	mul.wide.s32 	%rd7, %r41, 4;
	add.s64 	%rd8, %rd4, %rd7;
	ld.global.u32 	%r42, [%rd8];
	st.shared.u32 	[%r38+8192], %r42;
	ld.global.u32 	%r43, [%rd8+128];
	st.shared.u32 	[%r38+8320], %r43;
	add.s32 	%r44, %r31, %r26;
	shl.b32 	%r45, %r2, 6;
	add.s32 	%r46, %r45, %r27;
	mul.lo.s32 	%r47, %r24, %r46;
	add.s32 	%r48, %r47, %r44;
	mul.wide.s32 	%rd9, %r48, 4;
	add.s64 	%rd10, %rd4, %rd9;
	ld.global.u32 	%r49, [%rd10];
	mov.u32 	%r50, _ZZ7phase_3PiiiE5col_D;
	add.s32 	%r51, %r50, %r36;
	st.shared.u32 	[%r51], %r49;
	ld.global.u32 	%r52, [%rd10+128];
	st.shared.u32 	[%r51+128], %r52;
	add.s32 	%r53, %r47, %r40;
	add.s32 	%r54, %r53, %r44;
	mul.wide.s32 	%rd11, %r54, 4;
	add.s64 	%rd12, %rd4, %rd11;
	ld.global.u32 	%r55, [%rd12];
	st.shared.u32 	[%r51+8192], %r55;
	ld.global.u32 	%r56, [%rd12+128];
	st.shared.u32 	[%r51+8320], %r56;
	add.s32 	%r57, %r47, %r30;
	mul.wide.s32 	%rd13, %r57, 4;
	add.s64 	%rd1, %rd4, %rd13;
	ld.global.u32 	%r449, [%rd1];
	ld.global.u32 	%r448, [%rd1+128];
	add.s32 	%r58, %r53, %r30;
	mul.wide.s32 	%rd14, %r58, 4;
	add.s64 	%rd2, %rd4, %rd14;
	ld.global.u32 	%r447, [%rd2];
	ld.global.u32 	%r446, [%rd2+128];
	bar.sync 	0;
	shl.b32 	%r59, %r27, 8;
	add.s32 	%r60, %r59, %r50;
	add.s32 	%r444, %r60, 8192;
	shl.b32 	%r61, %r26, 2;
	add.s32 	%r62, %r61, %r37;
	add.s32 	%r443, %r62, 4096;
	mov.b32 	%r445, 8192;
$L__BB2_2:
	.pragma "nounroll";
	ld.shared.u32 	%r63, [%r444+-8192];
	ld.shared.u32 	%r64, [%r443+-4096];
	add.s32 	%r65, %r64, %r63;
	min.s32 	%r66, %r449, %r65;
	ld.shared.u32 	%r67, [%r443+-3968];
	add.s32 	%r68, %r67, %r63;
	min.s32 	%r69, %r448, %r68;
	ld.shared.u32 	%r70, [%r444];
	add.s32 	%r71, %r64, %r70;
	min.s32 	%r72, %r447, %r71;
	add.s32 	%r73, %r67, %r70;
	min.s32 	%r74, %r446, %r73;
	ld.shared.u32 	%r75, [%r444+-8188];
	ld.shared.u32 	%r76, [%r443+-3840];
	add.s32 	%r77, %r76, %r75;
	min.s32 	%r78, %r66, %r77;
	ld.shared.u32 	%r79, [%r443+-3712];
	add.s32 	%r80, %r79, %r75;
	min.s32 	%r81, %r69, %r80;
	ld.shared.u32 	%r82, [%r444+4];
	add.s32 	%r83, %r76, %r82;
	min.s32 	%r84, %r72, %r83;
	add.s32 	%r85, %r79, %r82;
	min.s32 	%r86, %r74, %r85;
	ld.shared.u32 	%r87, [%r444+-8184];
	ld.shared.u32 	%r88, [%r443+-3584];
	add.s32 	%r89, %r88, %r87;
	min.s32 	%r90, %r78, %r89;
	ld.shared.u32 	%r91, [%r443+-3456];
	add.s32 	%r92, %r91, %r87;
	min.s32 	%r93, %r81, %r92;
	ld.shared.u32 	%r94, [%r444+8];
	add.s32 	%r95, %r88, %r94;
	min.s32 	%r96, %r84, %r95;
	add.s32 	%r97, %r91, %r94;
	min.s32 	%r98, %r86, %r97;
	ld.shared.u32 	%r99, [%r444+-8180];
	ld.shared.u32 	%r100, [%r443+-3328];
	add.s32 	%r101, %r100, %r99;
	min.s32 	%r102, %r90, %r101;
	ld.shared.u32 	%r103, [%r443+-3200];
	add.s32 	%r104, %r103, %r99;
	min.s32 	%r105, %r93, %r104;
	ld.shared.u32 	%r106, [%r444+12];
	add.s32 	%r107, %r100, %r106;
	min.s32 	%r108, %r96, %r107;
	add.s32 	%r109, %r103, %r106;
	min.s32 	%r110, %r98, %r109;
	ld.shared.u32 	%r111, [%r444+-8176];
	ld.shared.u32 	%r112, [%r443+-3072];
	add.s32 	%r113, %r112, %r111;
	min.s32 	%r114, %r102, %r113;
	ld.shared.u32 	%r115, [%r443+-2944];
	add.s32 	%r116, %r115, %r111;
	min.s32 	%r117, %r105, %r116;
	ld.shared.u32 	%r118, [%r444+16];
	add.s32 	%r119, %r112, %r118;
	min.s32 	%r120, %r108, %r119;
	add.s32 	%r121, %r115, %r118;
	min.s32 	%r122, %r110, %r121;
	ld.shared.u32 	%r123, [%r444+-8172];
	ld.shared.u32 	%r124, [%r443+-2816];
	add.s32 	%r125, %r124, %r123;
	min.s32 	%r126, %r114, %r125;
	ld.shared.u32 	%r127, [%r443+-2688];
	add.s32 	%r128, %r127, %r123;
	min.s32 	%r129, %r117, %r128;
	ld.shared.u32 	%r130, [%r444+20];
	add.s32 	%r131, %r124, %r130;
	min.s32 	%r132, %r120, %r131;
	add.s32 	%r133, %r127, %r130;
	min.s32 	%r134, %r122, %r133;
	ld.shared.u32 	%r135, [%r444+-8168];
	ld.shared.u32 	%r136, [%r443+-2560];
	add.s32 	%r137, %r136, %r135;
	min.s32 	%r138, %r126, %r137;
	ld.shared.u32 	%r139, [%r443+-2432];
	add.s32 	%r140, %r139, %r135;
	min.s32 	%r141, %r129, %r140;
	ld.shared.u32 	%r142, [%r444+24];
	add.s32 	%r143, %r136, %r142;
	min.s32 	%r144, %r132, %r143;
	add.s32 	%r145, %r139, %r142;
	min.s32 	%r146, %r134, %r145;
	ld.shared.u32 	%r147, [%r444+-8164];
	ld.shared.u32 	%r148, [%r443+-2304];
	add.s32 	%r149, %r148, %r147;
	min.s32 	%r150, %r138, %r149;
	ld.shared.u32 	%r151, [%r443+-2176];
	add.s32 	%r152, %r151, %r147;
	min.s32 	%r153, %r141, %r152;
	ld.shared.u32 	%r154, [%r444+28];
	add.s32 	%r155, %r148, %r154;
	min.s32 	%r156, %r144, %r155;
	add.s32 	%r157, %r151, %r154;
	min.s32 	%r158, %r146, %r157;
	ld.shared.u32 	%r159, [%r444+-8160];
	ld.shared.u32 	%r160, [%r443+-2048];
	add.s32 	%r161, %r160, %r159;
	min.s32 	%r162, %r150, %r161;
	ld.shared.u32 	%r163, [%r443+-1920];
	add.s32 	%r164, %r163, %r159;
	min.s32 	%r165, %r153, %r164;
	ld.shared.u32 	%r166, [%r444+32];
	add.s32 	%r167, %r160, %r166;
	min.s32 	%r168, %r156, %r167;
	add.s32 	%r169, %r163, %r166;
	min.s32 	%r170, %r158, %r169;
	ld.shared.u32 	%r171, [%r444+-8156];
	ld.shared.u32 	%r172, [%r443+-1792];
	add.s32 	%r173, %r172, %r171;
	min.s32 	%r174, %r162, %r173;
	ld.shared.u32 	%r175, [%r443+-1664];
	add.s32 	%r176, %r175, %r171;
	min.s32 	%r177, %r165, %r176;
	ld.shared.u32 	%r178, [%r444+36];
	add.s32 	%r179, %r172, %r178;
	min.s32 	%r180, %r168, %r179;
	add.s32 	%r181, %r175, %r178;
	min.s32 	%r182, %r170, %r181;
	ld.shared.u32 	%r183, [%r444+-8152];
	ld.shared.u32 	%r184, [%r443+-1536];
	add.s32 	%r185, %r184, %r183;
	min.s32 	%r186, %r174, %r185;
	ld.shared.u32 	%r187, [%r443+-1408];
	add.s32 	%r188, %r187, %r183;
	min.s32 	%r189, %r177, %r188;
	ld.shared.u32 	%r190, [%r444+40];
	add.s32 	%r191, %r184, %r190;
	min.s32 	%r192, %r180, %r191;
	add.s32 	%r193, %r187, %r190;
	min.s32 	%r194, %r182, %r193;
	ld.shared.u32 	%r195, [%r444+-8148];
	ld.shared.u32 	%r196, [%r443+-1280];
	add.s32 	%r197, %r196, %r195;
	min.s32 	%r198, %r186, %r197;
	ld.shared.u32 	%r199, [%r443+-1152];
	add.s32 	%r200, %r199, %r195;
	min.s32 	%r201, %r189, %r200;
	ld.shared.u32 	%r202, [%r444+44];
	add.s32 	%r203, %r196, %r202;
	min.s32 	%r204, %r192, %r203;
	add.s32 	%r205, %r199, %r202;
	min.s32 	%r206, %r194, %r205;
	ld.shared.u32 	%r207, [%r444+-8144];
	ld.shared.u32 	%r208, [%r443+-1024];
	add.s32 	%r209, %r208, %r207;
	min.s32 	%r210, %r198, %r209;
	ld.shared.u32 	%r211, [%r443+-896];
	add.s32 	%r212, %r211, %r207;
	min.s32 	%r213, %r201, %r212;
	ld.shared.u32 	%r214, [%r444+48];
	add.s32 	%r215, %r208, %r214;
	min.s32 	%r216, %r204, %r215;
	add.s32 	%r217, %r211, %r214;
	min.s32 	%r218, %r206, %r217;
	ld.shared.u32 	%r219, [%r444+-8140];
	ld.shared.u32 	%r220, [%r443+-768];
	add.s32 	%r221, %r220, %r219;
	min.s32 	%r222, %r210, %r221;
	ld.shared.u32 	%r223, [%r443+-640];
	add.s32 	%r224, %r223, %r219;
	min.s32 	%r225, %r213, %r224;
	ld.shared.u32 	%r226, [%r444+52];
	add.s32 	%r227, %r220, %r226;
	min.s32 	%r228, %r216, %r227;
	add.s32 	%r229, %r223, %r226;
	min.s32 	%r230, %r218, %r229;
	ld.shared.u32 	%r231, [%r444+-8136];
	ld.shared.u32 	%r232, [%r443+-512];
	add.s32 	%r233, %r232, %r231;
	min.s32 	%r234, %r222, %r233;
	ld.shared.u32 	%r235, [%r443+-384];
	add.s32 	%r236, %r235, %r231;
	min.s32 	%r237, %r225, %r236;
	ld.shared.u32 	%r238, [%r444+56];
	add.s32 	%r239, %r232, %r238;
	min.s32 	%r240, %r228, %r239;
	add.s32 	%r241, %r235, %r238;
	min.s32 	%r242, %r230, %r241;
	ld.shared.u32 	%r243, [%r444+-8132];
	ld.shared.u32 	%r244, [%r443+-256];
	add.s32 	%r245, %r244, %r243;
	min.s32 	%r246, %r234, %r245;
	ld.shared.u32 	%r247, [%r443+-128];
	add.s32 	%r248, %r247, %r243;
	min.s32 	%r249, %r237, %r248;
	ld.shared.u32 	%r250, [%r444+60];
	add.s32 	%r251, %r244, %r250;
	min.s32 	%r252, %r240, %r251;
	add.s32 	%r253, %r247, %r250;
	min.s32 	%r254, %r242, %r253;
	ld.shared.u32 	%r255, [%r444+-8128];
	ld.shared.u32 	%r256, [%r443];
	add.s32 	%r257, %r256, %r255;
	min.s32 	%r258, %r246, %r257;
	ld.shared.u32 	%r259, [%r443+128];
	add.s32 	%r260, %r259, %r255;
	min.s32 	%r261, %r249, %r260;
	ld.shared.u32 	%r262, [%r444+64];
	add.s32 	%r263, %r256, %r262;
	min.s32 	%r264, %r252, %r263;
	add.s32 	%r265, %r259, %r262;
	min.s32 	%r266, %r254, %r265;
	ld.shared.u32 	%r267, [%r444+-8124];
	ld.shared.u32 	%r268, [%r443+256];
	add.s32 	%r269, %r268, %r267;
	min.s32 	%r270, %r258, %r269;
	ld.shared.u32 	%r271, [%r443+384];
	add.s32 	%r272, %r271, %r267;
	min.s32 	%r273, %r261, %r272;
	ld.shared.u32 	%r274, [%r444+68];
	add.s32 	%r275, %r268, %r274;
	min.s32 	%r276, %r264, %r275;
	add.s32 	%r277, %r271, %r274;
	min.s32 	%r278, %r266, %r277;
	ld.shared.u32 	%r279, [%r444+-8120];
	ld.shared.u32 	%r280, [%r443+512];
	add.s32 	%r281, %r280, %r279;
	min.s32 	%r282, %r270, %r281;
	ld.shared.u32 	%r283, [%r443+640];
	add.s32 	%r284, %r283, %r279;
	min.s32 	%r285, %r273, %r284;
	ld.shared.u32 	%r286, [%r444+72];
	add.s32 	%r287, %r280, %r286;
	min.s32 	%r288, %r276, %r287;
	add.s32 	%r289, %r283, %r286;
	min.s32 	%r290, %r278, %r289;
	ld.shared.u32 	%r291, [%r444+-8116];
	ld.shared.u32 	%r292, [%r443+768];
	add.s32 	%r293, %r292, %r291;
	min.s32 	%r294, %r282, %r293;
	ld.shared.u32 	%r295, [%r443+896];
	add.s32 	%r296, %r295, %r291;
	min.s32 	%r297, %r285, %r296;
	ld.shared.u32 	%r298, [%r444+76];
	add.s32 	%r299, %r292, %r298;
	min.s32 	%r300, %r288, %r299;
	add.s32 	%r301, %r295, %r298;
	min.s32 	%r302, %r290, %r301;
	ld.shared.u32 	%r303, [%r444+-8112];
	ld.shared.u32 	%r304, [%r443+1024];
	add.s32 	%r305, %r304, %r303;
	min.s32 	%r306, %r294, %r305;
	ld.shared.u32 	%r307, [%r443+1152];
	add.s32 	%r308, %r307, %r303;
	min.s32 	%r309, %r297, %r308;
	ld.shared.u32 	%r310, [%r444+80];
	add.s32 	%r311, %r304, %r310;
	min.s32 	%r312, %r300, %r311;
	add.s32 	%r313, %r307, %r310;
	min.s32 	%r314, %r302, %r313;
	ld.shared.u32 	%r315, [%r444+-8108];
	ld.shared.u32 	%r316, [%r443+1280];
	add.s32 	%r317, %r316, %r315;
	min.s32 	%r318, %r306, %r317;
	ld.shared.u32 	%r319, [%r443+1408];
	add.s32 	%r320, %r319, %r315;
	min.s32 	%r321, %r309, %r320;
	ld.shared.u32 	%r322, [%r444+84];
	add.s32 	%r323, %r316, %r322;
	min.s32 	%r324, %r312, %r323;
	add.s32 	%r325, %r319, %r322;
	min.s32 	%r326, %r314, %r325;
	ld.shared.u32 	%r327, [%r444+-8104];
	ld.shared.u32 	%r328, [%r443+1536];
	add.s32 	%r329, %r328, %r327;
	min.s32 	%r330, %r318, %r329;
	ld.shared.u32 	%r331, [%r443+1664];
	add.s32 	%r332, %r331, %r327;
	min.s32 	%r333, %r321, %r332;
	ld.shared.u32 	%r334, [%r444+88];
	add.s32 	%r335, %r328, %r334;
	min.s32 	%r336, %r324, %r335;
	add.s32 	%r337, %r331, %r334;
	min.s32 	%r338, %r326, %r337;
	ld.shared.u32 	%r339, [%r444+-8100];
	ld.shared.u32 	%r340, [%r443+1792];
	add.s32 	%r341, %r340, %r339;
	min.s32 	%r342, %r330, %r341;
	ld.shared.u32 	%r343, [%r443+1920];
	add.s32 	%r344, %r343, %r339;
	min.s32 	%r345, %r333, %r344;
	ld.shared.u32 	%r346, [%r444+92];
	add.s32 	%r347, %r340, %r346;
	min.s32 	%r348, %r336, %r347;
	add.s32 	%r349, %r343, %r346;
	min.s32 	%r350, %r338, %r349;
	ld.shared.u32 	%r351, [%r444+-8096];
	ld.shared.u32 	%r352, [%r443+2048];
	add.s32 	%r353, %r352, %r351;
	min.s32 	%r354, %r342, %r353;
	ld.shared.u32 	%r355, [%r443+2176];
	add.s32 	%r356, %r355, %r351;
	min.s32 	%r357, %r345, %r356;
	ld.shared.u32 	%r358, [%r444+96];
	add.s32 	%r359, %r352, %r358;
	min.s32 	%r360, %r348, %r359;
	add.s32 	%r361, %r355, %r358;
	min.s32 	%r362, %r350, %r361;
	ld.shared.u32 	%r363, [%r444+-8092];
	ld.shared.u32 	%r364, [%r443+2304];
	add.s32 	%r365, %r364, %r363;
	min.s32 	%r366, %r354, %r365;
	ld.shared.u32 	%r367, [%r443+2432];
	add.s32 	%r368, %r367, %r363;
	min.s32 	%r369, %r357, %r368;
	ld.shared.u32 	%r370, [%r444+100];
	add.s32 	%r371, %r364, %r370;
	min.s32 	%r372, %r360, %r371;
	add.s32 	%r373, %r367, %r370;
	min.s32 	%r374, %r362, %r373;
	ld.shared.u32 	%r375, [%r444+-8088];
	ld.shared.u32 	%r376, [%r443+2560];
	add.s32 	%r377, %r376, %r375;
	min.s32 	%r378, %r366, %r377;
	ld.shared.u32 	%r379, [%r443+2688];
	add.s32 	%r380, %r379, %r375;
	min.s32 	%r381, %r369, %r380;
	ld.shared.u32 	%r382, [%r444+104];
	add.s32 	%r383, %r376, %r382;
	min.s32 	%r384, %r372, %r383;
	add.s32 	%r385, %r379, %r382;
	min.s32 	%r386, %r374, %r385;
	ld.shared.u32 	%r387, [%r444+-8084];
	ld.shared.u32 	%r388, [%r443+2816];
	add.s32 	%r389, %r388, %r387;
	min.s32 	%r390, %r378, %r389;
	ld.shared.u32 	%r391, [%r443+2944];
	add.s32 	%r392, %r391, %r387;
	min.s32 	%r393, %r381, %r392;
	ld.shared.u32 	%r394, [%r444+108];
	add.s32 	%r395, %r388, %r394;
	min.s32 	%r396, %r384, %r395;
	add.s32 	%r397, %r391, %r394;
	min.s32 	%r398, %r386, %r397;
	ld.shared.u32 	%r399, [%r444+-8080];
	ld.shared.u32 	%r400, [%r443+3072];
	add.s32 	%r401, %r400, %r399;
	min.s32 	%r402, %r390, %r401;
	ld.shared.u32 	%r403, [%r443+3200];
	add.s32 	%r404, %r403, %r399;
	min.s32 	%r405, %r393, %r404;
	ld.shared.u32 	%r406, [%r444+112];
	add.s32 	%r407, %r400, %r406;
	min.s32 	%r408, %r396, %r407;
	add.s32 	%r409, %r403, %r406;
	min.s32 	%r410, %r398, %r409;
	ld.shared.u32 	%r411, [%r444+-8076];
	ld.shared.u32 	%r412, [%r443+3328];
	add.s32 	%r413, %r412, %r411;
	min.s32 	%r414, %r402, %r413;
	ld.shared.u32 	%r415, [%r443+3456];
	add.s32 	%r416, %r415, %r411;
	min.s32 	%r417, %r405, %r416;
	ld.shared.u32 	%r418, [%r444+116];
	add.s32 	%r419, %r412, %r418;
	min.s32 	%r420, %r408, %r419;
	add.s32 	%r421, %r415, %r418;
	min.s32 	%r422, %r410, %r421;
	ld.shared.u32 	%r423, [%r444+-8072];
	ld.shared.u32 	%r424, [%r443+3584];
	add.s32 	%r425, %r424, %r423;
	min.s32 	%r426, %r414, %r425;
	ld.shared.u32 	%r427, [%r443+3712];
	add.s32 	%r428, %r427, %r423;
	min.s32 	%r429, %r417, %r428;
	ld.shared.u32 	%r430, [%r444+120];
	add.s32 	%r431, %r424, %r430;
	min.s32 	%r432, %r420, %r431;
	add.s32 	%r433, %r427, %r430;
	min.s32 	%r434, %r422, %r433;
	ld.shared.u32 	%r435, [%r444+-8068];
	ld.shared.u32 	%r436, [%r443+3840];
	add.s32 	%r437, %r436, %r435;
	min.s32 	%r449, %r426, %r437;
	ld.shared.u32 	%r438, [%r443+3968];
	add.s32 	%r439, %r438, %r435;
	min.s32 	%r448, %r429, %r439;
	ld.shared.u32 	%r440, [%r444+124];
	add.s32 	%r441, %r436, %r440;
	min.s32 	%r447, %r432, %r441;
	add.s32 	%r442, %r438, %r440;
	min.s32 	%r446, %r434, %r442;
	add.s32 	%r445, %r445, 128;
	add.s32 	%r444, %r444, 128;
	add.s32 	%r443, %r443, 8192;
	setp.ne.s32 	%p4, %r445, 8448;
	@%p4 bra 	$L__BB2_2;
	st.global.u32 	[%rd1], %r449;
	st.global.u32 	[%rd1+128], %r448;
	st.global.u32 	[%rd2], %r447;
	st.global.u32 	[%rd2+128], %r446;
$L__BB2_4:
	ret;

}


// ===== COMPILED SASS (sm_100) =====

	.target	sm_100

	.elftype	@"ET_EXEC"


//--------------------- .note.nv.tkinfo           --------------------------
	.section	.note.nv.tkinfo,"",@"SHT_NOTE"
	.sectionflags	@"SHF_NOTE_NV_TKINFO"
	.tkinfo
        /*0018*/ 	.word	0x00000002
        /*0030*/ 	.string	""
        /*0030*/ 	.string	"ptxas"
        /*0030*/ 	.string	"Cuda compilation tools, release 13.0, V13.0.88"
        /*0030*/ 	.string	"Build cuda_13.0.r13.0/compiler.36424714_0"
        /*0030*/ 	.string	"-arch sm_100 -m 64 "



//--------------------- .note.nv.cuinfo           --------------------------
	.section	.note.nv.cuinfo,"",@"SHT_NOTE"
	.sectionflags	@"SHF_NOTE_NV_CUINFO"
        /*0018*/ 	.short	0x0002
        /*001a*/ 	.short	0x0064
        /*001c*/ 	.short	0x0082
	.zero		2


//--------------------- .nv.info                  --------------------------
	.section	.nv.info,"",@"SHT_CUDA_INFO"
	.align	4


	//----- nvinfo : EIATTR_REGCOUNT
	.align		4
        /*0000*/ 	.byte	0x04, 0x2f
        /*0002*/ 	.short	(.L_1 - .L_0)
	.align		4
.L_0:
        /*0004*/ 	.word	index@(_Z7phase_1Piii)
        /*0008*/ 	.word	0x00000012


	//----- nvinfo : EIATTR_FRAME_SIZE
	.align		4
.L_1:
        /*000c*/ 	.byte	0x04, 0x11
        /*000e*/ 	.short	(.L_3 - .L_2)
	.align		4
.L_2:
        /*0010*/ 	.word	index@(_Z7phase_1Piii)
        /*0014*/ 	.word	0x00000000


	//----- nvinfo : EIATTR_REGCOUNT
	.align		4
.L_3:
        /*0018*/ 	.byte	0x04, 0x2f
        /*001a*/ 	.short	(.L_5 - .L_4)
	.align		4
.L_4:
        /*001c*/ 	.word	index@(_Z7phase_2Piii)
        /*0020*/ 	.word	0x00000020


	//----- nvinfo : EIATTR_FRAME_SIZE
	.align		4
.L_5:
        /*0024*/ 	.byte	0x04, 0x11
        /*0026*/ 	.short	(.L_7 - .L_6)
	.align		4
.L_6:
        /*0028*/ 	.word	index@(_Z7phase_2Piii)
        /*002c*/ 	.word	0x00000000


	//----- nvinfo : EIATTR_REGCOUNT
	.align		4
.L_7:
        /*0030*/ 	.byte	0x04, 0x2f
        /*0032*/ 	.short	(.L_9 - .L_8)
	.align		4
.L_8:
        /*0034*/ 	.word	index@(_Z7phase_3Piii)
        /*0038*/ 	.word	0x0000001f


	//----- nvinfo : EIATTR_FRAME_SIZE
	.align		4
.L_9:
        /*003c*/ 	.byte	0x04, 0x11
        /*003e*/ 	.short	(.L_11 - .L_10)
	.align		4
.L_10:
        /*0040*/ 	.word	index@(_Z7phase_3Piii)
        /*0044*/ 	.word	0x00000000


	//----- nvinfo : EIATTR_MIN_STACK_SIZE
	.align		4
.L_11:
        /*0048*/ 	.byte	0x04, 0x12
        /*004a*/ 	.short	(.L_13 - .L_12)
	.align		4
.L_12:
        /*004c*/ 	.word	index@(_Z7phase_3Piii)
        /*0050*/ 	.word	0x00000000


	//----- nvinfo : EIATTR_MIN_STACK_SIZE
	.align		4
.L_13:
        /*0054*/ 	.byte	0x04, 0x12
        /*0056*/ 	.short	(.L_15 - .L_14)
	.align		4
.L_14:
        /*0058*/ 	.word	index@(_Z7phase_2Piii)
        /*005c*/ 	.word	0x00000000


	//----- nvinfo : EIATTR_MIN_STACK_SIZE
	.align		4
.L_15:
        /*0060*/ 	.byte	0x04, 0x12
        /*0062*/ 	.short	(.L_17 - .L_16)
	.align		4
.L_16:
        /*0064*/ 	.word	index@(_Z7phase_1Piii)
        /*0068*/ 	.word	0x00000000
.L_17:


//--------------------- .nv.compat                --------------------------
	.section	.nv.compat,"",@"SHT_CUDA_COMPAT_INFO"
	.align	4
        /*0000*/ 	.byte	0x02, 0x09, 0x00, 0x00, 0x02, 0x02, 0x01, 0x00, 0x02, 0x05, 0x05, 0x00, 0x03, 0x07, 0x01, 0x01
        /*0010*/ 	.byte	0x02, 0x03, 0x00, 0x00, 0x02, 0x06, 0x01, 0x00, 0x04, 0x0b, 0x08, 0x00, 0x09, 0x00, 0x00, 0x00
        /*0020*/ 	.byte	0x00, 0x00, 0x00, 0x00


//--------------------- .nv.info._Z7phase_3Piii   --------------------------
	.section	.nv.info._Z7phase_3Piii,"",@"SHT_CUDA_INFO"
	.sectionflags	@""
	.align	4


	//----- nvinfo : EIATTR_CUDA_API_VERSION
	.align		4
        /*0000*/ 	.byte	0x04, 0x37
        /*0002*/ 	.short	(.L_19 - .L_18)
.L_18:
        /*0004*/ 	.word	0x00000082


	//----- nvinfo : EIATTR_KPARAM_INFO
	.align		4
.L_19:
        /*0008*/ 	.byte	0x04, 0x17
        /*000a*/ 	.short	(.L_21 - .L_20)
.L_20:
        /*000c*/ 	.word	0x00000000
        /*0010*/ 	.short	0x0002
        /*0012*/ 	.short	0x000c
        /*0014*/ 	.byte	0x00, 0xf0, 0x11, 0x00


	//----- nvinfo : EIATTR_KPARAM_INFO
	.align		4
.L_21:
        /*0018*/ 	.byte	0x04, 0x17
        /*001a*/ 	.short	(.L_23 - .L_22)
.L_22:
        /*001c*/ 	.word	0x00000000
        /*0020*/ 	.short	0x0001
        /*0022*/ 	.short	0x0008
        /*0024*/ 	.byte	0x00, 0xf0, 0x11, 0x00


	//----- nvinfo : EIATTR_KPARAM_INFO
	.align		4
.L_23:
        /*0028*/ 	.byte	0x04, 0x17
        /*002a*/ 	.short	(.L_25 - .L_24)
.L_24:
        /*002c*/ 	.word	0x00000000
        /*0030*/ 	.short	0x0000
        /*0032*/ 	.short	0x0000
        /*0034*/ 	.byte	0x00, 0xf5, 0x21, 0x00


	//----- nvinfo : EIATTR_SPARSE_MMA_MASK
	.align		4
.L_25:
        /*0038*/ 	.byte	0x03, 0x50
        /*003a*/ 	.short	0x0000


	//----- nvinfo : EIATTR_MAXREG_COUNT
	.align		4
        /*003c*/ 	.byte	0x03, 0x1b
        /*003e*/ 	.short	0x00ff


	//----- nvinfo : EIATTR_NUM_BARRIERS
	.align		4
        /*0040*/ 	.byte	0x02, 0x4c
        /*0042*/ 	.byte	0x01
	.zero		1


	//----- nvinfo : EIATTR_MERCURY_ISA_VERSION
	.align		4
        /*0044*/ 	.byte	0x03, 0x5f
        /*0046*/ 	.short	0x0101


	//----- nvinfo : EIATTR_VRC_CTA_INIT_COUNT
	.align		4
        /*0048*/ 	.byte	0x02, 0x4a
	.zero		1
	.zero		1


	//----- nvinfo : EIATTR_EXIT_INSTR_OFFSETS
	.align		4
        /*004c*/ 	.byte	0x04, 0x1c
        /*004e*/ 	.short	(.L_27 - .L_26)


	//   ....[0]....
.L_26:
        /*0050*/ 	.word	0x00000060


	//   ....[1]....
        /*0054*/ 	.word	0x00001190


	//----- nvinfo : EIATTR_CBANK_PARAM_SIZE
	.align		4
.L_27:
        /*0058*/ 	.byte	0x03, 0x19
        /*005a*/ 	.short	0x0010


	//----- nvinfo : EIATTR_PARAM_CBANK
	.align		4
        /*005c*/ 	.byte	0x04, 0x0a
        /*005e*/ 	.short	(.L_29 - .L_28)
	.align		4
.L_28:
        /*0060*/ 	.word	index@(.nv.constant0._Z7phase_3Piii)
        /*0064*/ 	.short	0x0380
        /*0066*/ 	.short	0x0010


	//----- nvinfo : EIATTR_SW_WAR
	.align		4
.L_29:
        /*0068*/ 	.byte	0x04, 0x36
        /*006a*/ 	.short	(.L_31 - .L_30)
.L_30:
        /*006c*/ 	.word	0x00000008
.L_31:


//--------------------- .nv.info._Z7phase_2Piii   --------------------------
	.section	.nv.info._Z7phase_2Piii,"",@"SHT_CUDA_INFO"
	.sectionflags	@""
	.align	4


	//----- nvinfo : EIATTR_CUDA_API_VERSION
	.align		4
        /*0000*/ 	.byte	0x04, 0x37
        /*0002*/ 	.short	(.L_33 - .L_32)
.L_32:
        /*0004*/ 	.word	0x00000082


	//----- nvinfo : EIATTR_KPARAM_INFO
	.align		4
.L_33:
        /*0008*/ 	.byte	0x04, 0x17
        /*000a*/ 	.short	(.L_35 - .L_34)
.L_34:
        /*000c*/ 	.word	0x00000000
        /*0010*/ 	.short	0x0002
        /*0012*/ 	.short	0x000c
        /*0014*/ 	.byte	0x00, 0xf0, 0x11, 0x00


	//----- nvinfo : EIATTR_KPARAM_INFO
	.align		4
.L_35:
        /*0018*/ 	.byte	0x04, 0x17
        /*001a*/ 	.short	(.L_37 - .L_36)
.L_36:
        /*001c*/ 	.word	0x00000000
        /*0020*/ 	.short	0x0001
        /*0022*/ 	.short	0x0008
        /*0024*/ 	.byte	0x00, 0xf0, 0x11, 0x00


	//----- nvinfo : EIATTR_KPARAM_INFO
	.align		4
.L_37:
        /*0028*/ 	.byte	0x04, 0x17
        /*002a*/ 	.short	(.L_39 - .L_38)
.L_38:
        /*002c*/ 	.word	0x00000000
        /*0030*/ 	.short	0x0000
        /*0032*/ 	.short	0x0000
        /*0034*/ 	.byte	0x00, 0xf5, 0x21, 0x00


	//----- nvinfo : EIATTR_SPARSE_MMA_MASK
	.align		4
.L_39:
        /*0038*/ 	.byte	0x03, 0x50
        /*003a*/ 	.short	0x0000


	//----- nvinfo : EIATTR_MAXREG_COUNT
	.align		4
        /*003c*/ 	.byte	0x03, 0x1b
        /*003e*/ 	.short	0x00ff


	//----- nvinfo : EIATTR_NUM_BARRIERS
	.align		4
        /*0040*/ 	.byte	0x02, 0x4c
        /*0042*/ 	.byte	0x01
	.zero		1


	//----- nvinfo : EIATTR_MERCURY_ISA_VERSION
	.align		4
        /*0044*/ 	.byte	0x03, 0x5f
        /*0046*/ 	.short	0x0101


	//----- nvinfo : EIATTR_VRC_CTA_INIT_COUNT
	.align		4
        /*0048*/ 	.byte	0x02, 0x4a
	.zero		1
	.zero		1


	//----- nvinfo : EIATTR_EXIT_INSTR_OFFSETS
	.align		4
        /*004c*/ 	.byte	0x04, 0x1c
        /*004e*/ 	.short	(.L_41 - .L_40)


	//   ....[0]....
.L_40:
        /*0050*/ 	.word	0x00000040


	//   ....[1]....
        /*0054*/ 	.word	0x00003e90


	//----- nvinfo : EIATTR_CBANK_PARAM_SIZE
	.align		4
.L_41:
        /*0058*/ 	.byte	0x03, 0x19
        /*005a*/ 	.short	0x0010


	//----- nvinfo : EIATTR_PARAM_CBANK
	.align		4
        /*005c*/ 	.byte	0x04, 0x0a
        /*005e*/ 	.short	(.L_43 - .L_42)
	.align		4
.L_42:
        /*0060*/ 	.word	index@(.nv.constant0._Z7phase_2Piii)
        /*0064*/ 	.short	0x0380
        /*0066*/ 	.short	0x0010


	//----- nvinfo : EIATTR_SW_WAR
	.align		4
.L_43:
        /*0068*/ 	.byte	0x04, 0x36
        /*006a*/ 	.short	(.L_45 - .L_44)
.L_44:
        /*006c*/ 	.word	0x00000008
.L_45:


//--------------------- .nv.info._Z7phase_1Piii   --------------------------
	.section	.nv.info._Z7phase_1Piii,"",@"SHT_CUDA_INFO"
	.sectionflags	@""
	.align	4


	//----- nvinfo : EIATTR_CUDA_API_VERSION
	.align		4
        /*0000*/ 	.byte	0x04, 0x37
        /*0002*/ 	.short	(.L_47 - .L_46)
.L_46:
        /*0004*/ 	.word	0x00000082


	//----- nvinfo : EIATTR_KPARAM_INFO
	.align		4
.L_47:
        /*0008*/ 	.byte	0x04, 0x17
        /*000a*/ 	.short	(.L_49 - .L_48)
.L_48:
        /*000c*/ 	.word	0x00000000
        /*0010*/ 	.short	0x0002
        /*0012*/ 	.short	0x000c
        /*0014*/ 	.byte	0x00, 0xf0, 0x11, 0x00


	//----- nvinfo : EIATTR_KPARAM_INFO
	.align		4
.L_49:
        /*0018*/ 	.byte	0x04, 0x17
        /*001a*/ 	.short	(.L_51 - .L_50)
.L_50:
        /*001c*/ 	.word	0x00000000
        /*0020*/ 	.short	0x0001
        /*0022*/ 	.short	0x0008
        /*0024*/ 	.byte	0x00, 0xf0, 0x11, 0x00


	//----- nvinfo : EIATTR_KPARAM_INFO
	.align		4
.L_51:
        /*0028*/ 	.byte	0x04, 0x17
        /*002a*/ 	.short	(.L_53 - .L_52)
.L_52:
        /*002c*/ 	.word	0x00000000
        /*0030*/ 	.short	0x0000
        /*0032*/ 	.short	0x0000
        /*0034*/ 	.byte	0x00, 0xf5, 0x21, 0x00


	//----- nvinfo : EIATTR_SPARSE_MMA_MASK
	.align		4
.L_53:
        /*0038*/ 	.byte	0x03, 0x50
        /*003a*/ 	.short	0x0000


	//----- nvinfo : EIATTR_MAXREG_COUNT
	.align		4
        /*003c*/ 	.byte	0x03, 0x1b
        /*003e*/ 	.short	0x00ff


	//----- nvinfo : EIATTR_NUM_BARRIERS
	.align		4
        /*0040*/ 	.byte	0x02, 0x4c
        /*0042*/ 	.byte	0x01
	.zero		1


	//----- nvinfo : EIATTR_MERCURY_ISA_VERSION
	.align		4
        /*0044*/ 	.byte	0x03, 0x5f
        /*0046*/ 	.short	0x0101


	//----- nvinfo : EIATTR_VRC_CTA_INIT_COUNT
	.align		4
        /*0048*/ 	.byte	0x02, 0x4a
	.zero		1
	.zero		1


	//----- nvinfo : EIATTR_EXIT_INSTR_OFFSETS
	.align		4
        /*004c*/ 	.byte	0x04, 0x1c
        /*004e*/ 	.short	(.L_55 - .L_54)


	//   ....[0]....
.L_54:
        /*0050*/ 	.word	0x00002ca0


	//----- nvinfo : EIATTR_CBANK_PARAM_SIZE
	.align		4
.L_55:
        /*0054*/ 	.byte	0x03, 0x19
        /*0056*/ 	.short	0x0010


	//----- nvinfo : EIATTR_PARAM_CBANK
	.align		4
        /*0058*/ 	.byte	0x04, 0x0a
        /*005a*/ 	.short	(.L_57 - .L_56)
	.align		4
.L_56:
        /*005c*/ 	.word	index@(.nv.constant0._Z7phase_1Piii)
        /*0060*/ 	.short	0x0380
        /*0062*/ 	.short	0x0010


	//----- nvinfo : EIATTR_SW_WAR
	.align		4
.L_57:
        /*0064*/ 	.byte	0x04, 0x36
        /*0066*/ 	.short	(.L_59 - .L_58)
.L_58:
        /*0068*/ 	.word	0x00000008
.L_59:


//--------------------- .nv.callgraph             --------------------------
	.section	.nv.callgraph,"",@"SHT_CUDA_CALLGRAPH"
	.align	4
	.sectionentsize	8
	.align		4
        /*0000*/ 	.word	0x00000000
	.align		4
        /*0004*/ 	.word	0xffffffff
	.align		4
        /*0008*/ 	.word	0x00000000
	.align		4
        /*000c*/ 	.word	0xfffffffe
	.align		4
        /*0010*/ 	.word	0x00000000
	.align		4
        /*0014*/ 	.word	0xfffffffd
	.align		4
        /*0018*/ 	.word	0x00000000
	.align		4
        /*001c*/ 	.word	0xfffffffc


//--------------------- .text._Z7phase_3Piii      --------------------------
	.section	.text._Z7phase_3Piii,"ax",@progbits
	.align	128
        .global         _Z7phase_3Piii
        .type           _Z7phase_3Piii,@function
        .size           _Z7phase_3Piii,(.L_x_6 - _Z7phase_3Piii)
        .other          _Z7phase_3Piii,@"STO_CUDA_ENTRY STV_DEFAULT"
_Z7phase_3Piii:
.text._Z7phase_3Piii:
[----:B------:R-:W-:Y:S01]  /*0000*/  LDC R1, c[0x0][0x37c] ;  /* 0x0000df00ff017b82 */ /* 0x000fe20000000800 */
[----:B------:R-:W0:Y:S07]  /*0010*/  S2R R5, SR_CTAID.Y ;  /* 0x0000000000057919 */ /* 0x000e2e0000002600 */
[----:B------:R-:W0:Y:S01]  /*0020*/  LDC R6, c[0x0][0x388] ;  /* 0x0000e200ff067b82 */ /* 0x000e220000000800 */
[----:B------:R-:W1:Y:S01]  /*0030*/  S2R R2, SR_CTAID.X ;  /* 0x0000000000027919 */ /* 0x000e620000002500 */
[----:B0-----:R-:W-:-:S04]  /*0040*/  ISETP.NE.AND P0, PT, R5, R6, PT ;  /* 0x000000060500720c */ /* 0x001fc80003f05270 */
[----:B-1----:R-:W-:-:S13]  /*0050*/  ISETP.EQ.OR P0, PT, R2, R6, !P0 ;  /* 0x000000060200720c */ /* 0x002fda0004702670 */
[----:B------:R-:W-:Y:S05]  /*0060*/  @P0 EXIT ;  /* 0x000000000000094d */ /* 0x000fea0003800000 */
[----:B------:R-:W0:Y:S01]  /*0070*/  S2R R0, SR_TID.Y ;  /* 0x0000000000007919 */ /* 0x000e220000002200 */
[----:B------:R-:W1:Y:S01]  /*0080*/  LDC R15, c[0x0][0x38c] ;  /* 0x0000e300ff0f7b82 */ /* 0x000e620000000800 */
[----:B------:R-:W2:Y:S01]  /*0090*/  LDCU.64 UR8, c[0x0][0x358] ;  /* 0x00006b00ff0877ac */ /* 0x000ea20008000a00 */
[----:B------:R-:W3:Y:S06]  /*00a0*/  S2R R13, SR_TID.X ;  /* 0x00000000000d7919 */ /* 0x000eec0000002100 */
[----:B------:R-:W4:Y:S01]  /*00b0*/  LDC.64 R20, c[0x0][0x380] ;  /* 0x0000e000ff147b82 */ /* 0x000f220000000a00 */
[----:B0-----:R-:W-:-:S02]  /*00c0*/  IMAD R4, R5, 0x40, R0 ;  /* 0x0000004005047824 */ /* 0x001fc400078e0200 */
[----:B---3--:R-:W-:Y:S02]  /*00d0*/  IMAD R3, R2, 0x40, R13 ;  /* 0x0000004002037824 */ /* 0x008fe400078e020d */
[----:B------:R-:W-:Y:S02]  /*00e0*/  IMAD R2, R6, 0x40, R0 ;  /* 0x0000004006027824 */ /* 0x000fe400078e0200 */
[-C--:B-1----:R-:W-:Y:S02]  /*00f0*/  IMAD R22, R4, R15.reuse, RZ ;  /* 0x0000000f04167224 */ /* 0x082fe400078e02ff */
[----:B------:R-:W-:Y:S02]  /*0100*/  IMAD R25, R2, R15, R3 ;  /* 0x0000000f02197224 */ /* 0x000fe400078e0203 */
[----:B------:R-:W-:Y:S02]  /*0110*/  IMAD R5, R6, 0x40, R13 ;  /* 0x0000004006057824 */ /* 0x000fe400078e020d */
[----:B------:R-:W-:-:S02]  /*0120*/  IMAD R18, R15, 0x20, R22 ;  /* 0x000000200f127824 */ /* 0x000fc400078e0216 */
[----:B------:R-:W-:Y:S02]  /*0130*/  IMAD R11, R15, 0x20, R25 ;  /* 0x000000200f0b7824 */ /* 0x000fe400078e0219 */
[----:B------:R-:W-:Y:S02]  /*0140*/  IMAD R15, R4, R15, R5 ;  /* 0x0000000f040f7224 */ /* 0x000fe400078e0205 */
[----:B------:R-:W-:Y:S02]  /*0150*/  IMAD.IADD R9, R5, 0x1, R18 ;  /* 0x0000000105097824 */ /* 0x000fe400078e0212 */
[----:B----4-:R-:W-:-:S04]  /*0160*/  IMAD.WIDE R24, R25, 0x4, R20 ;  /* 0x0000000419187825 */ /* 0x010fc800078e0214 */
[--C-:B------:R-:W-:Y:S01]  /*0170*/  IMAD.WIDE R10, R11, 0x4, R20.reuse ;  /* 0x000000040b0a7825 */ /* 0x100fe200078e0214 */
[----:B--2---:R-:W2:Y:S03]  /*0180*/  LDG.E R2, desc[UR8][R24.64] ;  /* 0x0000000818027981 */ /* 0x004ea6000c1e1900 */
[--C-:B------:R-:W-:Y:S01]  /*0190*/  IMAD.WIDE R14, R15, 0x4, R20.reuse ;  /* 0x000000040f0e7825 */ /* 0x100fe200078e0214 */
[----:B------:R-:W3:Y:S03]  /*01a0*/  LDG.E R6, desc[UR8][R24.64+0x80] ;  /* 0x0000800818067981 */ /* 0x000ee6000c1e1900 */
[----:B------:R-:W-:Y:S01]  /*01b0*/  IMAD.WIDE R8, R9, 0x4, R20 ;  /* 0x0000000409087825 */ /* 0x000fe200078e0214 */
[----:B------:R-:W4:Y:S04]  /*01c0*/  LDG.E R4, desc[UR8][R10.64] ;  /* 0x000000080a047981 */ /* 0x000f28000c1e1900 */
[----:B------:R-:W4:Y:S04]  /*01d0*/  LDG.E R16, desc[UR8][R10.64+0x80] ;  /* 0x000080080a107981 */ /* 0x000f28000c1e1900 */
[----:B------:R-:W4:Y:S04]  /*01e0*/  LDG.E R12, desc[UR8][R14.64] ;  /* 0x000000080e0c7981 */ /* 0x000f28000c1e1900 */
[----:B------:R-:W4:Y:S04]  /*01f0*/  LDG.E R17, desc[UR8][R14.64+0x80] ;  /* 0x000080080e117981 */ /* 0x000f28000c1e1900 */
[----:B------:R-:W4:Y:S04]  /*0200*/  LDG.E R19, desc[UR8][R8.64] ;  /* 0x0000000808137981 */ /* 0x000f28000c1e1900 */
[----:B------:R0:W4:Y:S01]  /*0210*/  LDG.E R27, desc[UR8][R8.64+0x80] ;  /* 0x00008008081b7981 */ /* 0x000122000c1e1900 */
[----:B------:R-:W1:Y:S01]  /*0220*/  S2UR UR5, SR_CgaCtaId ;  /* 0x00000000000579c3 */ /* 0x000e620000008800 */
[----:B------:R-:W-:Y:S01]  /*0230*/  UMOV UR4, 0x400 ;  /* 0x0000040000047882 */ /* 0x000fe20000000000 */
[----:B------:R-:W-:-:S02]  /*0240*/  IMAD.IADD R23, R3, 0x1, R22 ;  /* 0x0000000103177824 */ /* 0x000fc400078e0216 */
[----:B------:R-:W-:Y:S02]  /*0250*/  IMAD.IADD R3, R3, 0x1, R18 ;  /* 0x0000000103037824 */ /* 0x000fe400078e0212 */
[----:B0-----:R-:W-:Y:S02]  /*0260*/  IMAD R8, R0, 0x40, R13 ;  /* 0x0000004000087824 */ /* 0x001fe400078e020d */
[----:B------:R-:W-:Y:S01]  /*0270*/  IMAD.WIDE R22, R23, 0x4, R20 ;  /* 0x0000000417167825 */ /* 0x000fe200078e0214 */
[----:B-1----:R-:W-:-:S03]  /*0280*/  ULEA UR6, UR5, UR4, 0x18 ;  /* 0x0000000405067291 */ /* 0x002fc6000f8ec0ff */
[----:B------:R-:W-:Y:S01]  /*0290*/  IMAD.WIDE R20, R3, 0x4, R20 ;  /* 0x0000000403147825 */ /* 0x000fe200078e0214 */
[----:B------:R-:W-:Y:S01]  /*02a0*/  UIADD3 UR4, UPT, UPT, UR4, 0x4000, URZ ;  /* 0x0000400004047890 */ /* 0x000fe2000fffe0ff */
[----:B------:R0:W5:Y:S03]  /*02b0*/  LDG.E R5, desc[UR8][R22.64] ;  /* 0x0000000816057981 */ /* 0x000166000c1e1900 */
[----:B------:R-:W-:Y:S01]  /*02c0*/  ULEA UR4, UR5, UR4, 0x18 ;  /* 0x0000000405047291 */ /* 0x000fe2000f8ec0ff */
[C---:B------:R-:W-:Y:S01]  /*02d0*/  LEA R9, R8.reuse, UR6, 0x2 ;  /* 0x0000000608097c11 */ /* 0x040fe2000f8e10ff */
[----:B------:R0:W5:Y:S04]  /*02e0*/  LDG.E R7, desc[UR8][R22.64+0x80] ;  /* 0x0000800816077981 */ /* 0x000168000c1e1900 */
[----:B------:R-:W-:Y:S01]  /*02f0*/  LEA R8, R8, UR4, 0x2 ;  /* 0x0000000408087c11 */ /* 0x000fe2000f8e10ff */
[----:B------:R0:W5:Y:S04]  /*0300*/  LDG.E R3, desc[UR8][R20.64] ;  /* 0x0000000814037981 */ /* 0x000168000c1e1900 */
[----:B------:R0:W5:Y:S01]  /*0310*/  LDG.E R11, desc[UR8][R20.64+0x80] ;  /* 0x00008008140b7981 */ /* 0x000162000c1e1900 */
[----:B------:R-:W-:-:S02]  /*0320*/  LEA R13, R13, UR6, 0x2 ;  /* 0x000000060d0d7c11 */ /* 0x000fc4000f8e10ff */
[----:B------:R-:W-:Y:S01]  /*0330*/  LEA R0, R0, UR4, 0x8 ;  /* 0x0000000400007c11 */ /* 0x000fe2000f8e40ff */
[----:B------:R-:W-:-:S04]  /*0340*/  UMOV UR4, 0x2000 ;  /* 0x0000200000047882 */ /* 0x000fc80000000000 */
[----:B------:R-:W-:Y:S01]  /*0350*/  VIADD R0, R0, 0x2000 ;  /* 0x0000200000007836 */ /* 0x000fe20000000000 */
[----:B--2---:R1:W-:Y:S04]  /*0360*/  STS [R9], R2 ;  /* 0x0000000209007388 */ /* 0x0043e80000000800 */
[----:B---3--:R0:W-:Y:S04]  /*0370*/  STS [R9+0x80], R6 ;  /* 0x0000800609007388 */ /* 0x0081e80000000800 */
[----:B----4-:R0:W-:Y:S04]  /*0380*/  STS [R9+0x2000], R4 ;  /* 0x0020000409007388 */ /* 0x0101e80000000800 */
[----:B------:R0:W-:Y:S04]  /*0390*/  STS [R9+0x2080], R16 ;  /* 0x0020801009007388 */ /* 0x0001e80000000800 */
[----:B------:R0:W-:Y:S04]  /*03a0*/  STS [R8], R12 ;  /* 0x0000000c08007388 */ /* 0x0001e80000000800 */
[----:B------:R0:W-:Y:S04]  /*03b0*/  STS [R8+0x80], R17 ;  /* 0x0000801108007388 */ /* 0x0001e80000000800 */
[----:B------:R0:W-:Y:S04]  /*03c0*/  STS [R8+0x2000], R19 ;  /* 0x0020001308007388 */ /* 0x0001e80000000800 */
[----:B------:R0:W-:Y:S01]  /*03d0*/  STS [R8+0x2080], R27 ;  /* 0x0020801b08007388 */ /* 0x0001e20000000800 */
[----:B-1----:R-:W-:Y:S01]  /*03e0*/  VIADD R2, R13, 0x1000 ;  /* 0x000010000d027836 */ /* 0x002fe20000000000 */
[----:B------:R-:W-:Y:S06]  /*03f0*/  BAR.SYNC.DEFER_BLOCKING 0x0 ;  /* 0x0000000000007b1d */ /* 0x000fec0000010000 */
.L_x_0:
[----:B0-----:R-:W-:Y:S01]  /*0400*/  LDS.128 R12, [R0+-0x2000] ;  /* 0xffe00000000c7984 */ /* 0x001fe20000000c00 */
[----:B------:R-:W-:-:S03]  /*0410*/  UIADD3 UR4, UPT, UPT, UR4, 0x80, URZ ;  /* 0x0000008004047890 */ /* 0x000fc6000fffe0ff */
[----:B------:R-:W0:Y:S01]  /*0420*/  LDS R10, [R2+-0xf80] ;  /* 0xfff08000020a7984 */ /* 0x000e220000000800 */
[----:B------:R-:W-:-:S03]  /*0430*/  UISETP.NE.AND UP0, UPT, UR4, 0x2100, UPT ;  /* 0x000021000400788c */ /* 0x000fc6000bf05270 */
[----:B------:R-:W1:Y:S04]  /*0440*/  LDS R8, [R2+-0x1000] ;  /* 0xfff0000002087984 */ /* 0x000e680000000800 */
[----:B------:R-:W2:Y:S04]  /*0450*/  LDS.128 R16, [R0] ;  /* 0x0000000000107984 */ /* 0x000ea80000000c00 */
[----:B------:R-:W3:Y:S04]  /*0460*/  LDS R6, [R2+-0xf00] ;  /* 0xfff1000002067984 */ /* 0x000ee80000000800 */
[----:B------:R-:W4:Y:S04]  /*0470*/  LDS R4, [R2+-0xe80] ;  /* 0xfff1800002047984 */ /* 0x000f280000000800 */
[----:B------:R-:W4:Y:S04]  /*0480*/  LDS R25, [R2+-0xe00] ;  /* 0xfff2000002197984 */ /* 0x000f280000000800 */
[----:B------:R-:W4:Y:S04]  /*0490*/  LDS R9, [R2+-0xd80] ;  /* 0xfff2800002097984 */ /* 0x000f280000000800 */
[----:B------:R-:W4:Y:S04]  /*04a0*/  LDS R26, [R2+-0xd00] ;  /* 0xfff30000021a7984 */ /* 0x000f280000000800 */
[----:B------:R-:W4:Y:S04]  /*04b0*/  LDS R24, [R2+-0xc80] ;  /* 0xfff3800002187984 */ /* 0x000f280000000800 */
[----:B------:R-:W-:Y:S01]  /*04c0*/  LDS R28, [R2+-0xa80] ;  /* 0xfff58000021c7984 */ /* 0x000fe20000000800 */
[----:B0----5:R-:W-:-:S02]  /*04d0*/  VIADDMNMX R7, R10, R12, R7, PT ;  /* 0x0000000c0a077246 */ /* 0x021fc40003800107 */
[C---:B-1----:R-:W-:Y:S02]  /*04e0*/  VIADDMNMX R5, R8.reuse, R12, R5, PT ;  /* 0x0000000c08057246 */ /* 0x042fe40003800105 */
[-C--:B--2---:R-:W-:Y:S02]  /*04f0*/  VIADDMNMX R3, R8, R16.reuse, R3, PT ;  /* 0x0000001008037246 */ /* 0x084fe40003800103 */
[----:B------:R-:W-:Y:S02]  /*0500*/  VIADDMNMX R10, R10, R16, R11, PT ;  /* 0x000000100a0a7246 */ /* 0x000fe4000380010b */
[C---:B---3--:R-:W-:Y:S02]  /*0510*/  VIADDMNMX R5, R6.reuse, R13, R5, PT ;  /* 0x0000000d06057246 */ /* 0x048fe40003800105 */
[----:B------:R-:W-:Y:S02]  /*0520*/  VIADDMNMX R3, R6, R17, R3, PT ;  /* 0x0000001106037246 */ /* 0x000fe40003800103 */
[----:B----4-:R-:W-:-:S02]  /*0530*/  VIADDMNMX R7, R4, R13, R7, PT ;  /* 0x0000000d04077246 */ /* 0x010fc40003800107 */
[----:B------:R-:W-:Y:S01]  /*0540*/  VIADDMNMX R10, R4, R17, R10, PT ;  /* 0x00000011040a7246 */ /* 0x000fe2000380010a */
[----:B------:R-:W-:Y:S01]  /*0550*/  LDS R13, [R2+-0xb80] ;  /* 0xfff48000020d7984 */ /* 0x000fe20000000800 */
[C---:B------:R-:W-:Y:S02]  /*0560*/  VIADDMNMX R12, R25.reuse, R14, R5, PT ;  /* 0x0000000e190c7246 */ /* 0x040fe40003800105 */
[----:B------:R-:W-:Y:S01]  /*0570*/  VIADDMNMX R16, R25, R18, R3, PT ;  /* 0x0000001219107246 */ /* 0x000fe20003800103 */
[----:B------:R-:W-:Y:S01]  /*0580*/  LDS R17, [R2+-0xb00] ;  /* 0xfff5000002117984 */ /* 0x000fe20000000800 */
[C---:B------:R-:W-:Y:S02]  /*0590*/  VIADDMNMX R14, R9.reuse, R14, R7, PT ;  /* 0x0000000e090e7246 */ /* 0x040fe40003800107 */
[----:B------:R-:W-:Y:S01]  /*05a0*/  VIADDMNMX R18, R9, R18, R10, PT ;  /* 0x0000001209127246 */ /* 0x000fe2000380010a */
[----:B------:R-:W-:Y:S01]  /*05b0*/  LDS R3, [R2+-0xc00] ;  /* 0xfff4000002037984 */ /* 0x000fe20000000800 */
[----:B------:R-:W-:-:S02]  /*05c0*/  VIADDMNMX R12, R26, R15, R12, PT ;  /* 0x0000000f1a0c7246 */ /* 0x000fc4000380010c */
[----:B------:R-:W-:Y:S01]  /*05d0*/  VIADDMNMX R16, R26, R19, R16, PT ;  /* 0x000000131a107246 */ /* 0x000fe20003800110 */
[----:B------:R-:W0:Y:S01]  /*05e0*/  LDS.128 R4, [R0+-0x1ff0] ;  /* 0xffe0100000047984 */ /* 0x000e220000000c00 */
[C---:B------:R-:W-:Y:S02]  /*05f0*/  VIADDMNMX R14, R24.reuse, R15, R14, PT ;  /* 0x0000000f180e7246 */ /* 0x040fe4000380010e */
[----:B------:R-:W-:Y:S01]  /*0600*/  VIADDMNMX R18, R24, R19, R18, PT ;  /* 0x0000001318127246 */ /* 0x000fe20003800112 */
[----:B------:R-:W1:Y:S04]  /*0610*/  LDS.128 R8, [R0+0x10] ;  /* 0x0000100000087984 */ /* 0x000e680000000c00 */
[----:B------:R-:W2:Y:S04]  /*0620*/  LDS R25, [R2+-0xa00] ;  /* 0xfff6000002197984 */ /* 0x000ea80000000800 */
[----:B------:R-:W3:Y:S04]  /*0630*/  LDS R15, [R2+-0x980] ;  /* 0xfff68000020f7984 */ /* 0x000ee80000000800 */
[----:B------:R-:W4:Y:S04]  /*0640*/  LDS R24, [R2+-0x900] ;  /* 0xfff7000002187984 */ /* 0x000f280000000800 */
[----:B------:R-:W4:Y:S01]  /*0650*/  LDS R26, [R2+-0x880] ;  /* 0xfff78000021a7984 */ /* 0x000f220000000800 */
[----:B0-----:R-:W-:-:S02]  /*0660*/  VIADDMNMX R12, R3, R4, R12, PT ;  /* 0x00000004030c7246 */ /* 0x001fc4000380010c */
[----:B------:R-:W-:Y:S02]  /*0670*/  VIADDMNMX R14, R13, R4, R14, PT ;  /* 0x000000040d0e7246 */ /* 0x000fe4000380010e */
[-C--:B-1----:R-:W-:Y:S02]  /*0680*/  VIADDMNMX R16, R3, R8.reuse, R16, PT ;  /* 0x0000000803107246 */ /* 0x082fe40003800110 */
[----:B------:R-:W-:Y:S01]  /*0690*/  VIADDMNMX R18, R13, R8, R18, PT ;  /* 0x000000080d127246 */ /* 0x000fe20003800112 */
[----:B------:R-:W-:Y:S01]  /*06a0*/  LDS R3, [R2+-0x800] ;  /* 0xfff8000002037984 */ /* 0x000fe20000000800 */
[C---:B------:R-:W-:Y:S02]  /*06b0*/  VIADDMNMX R4, R17.reuse, R5, R12, PT ;  /* 0x0000000511047246 */ /* 0x040fe4000380010c */
[----:B------:R-:W-:Y:S02]  /*06c0*/  VIADDMNMX R8, R17, R9, R16, PT ;  /* 0x0000000911087246 */ /* 0x000fe40003800110 */
[----:B------:R-:W-:-:S02]  /*06d0*/  VIADDMNMX R14, R28, R5, R14, PT ;  /* 0x000000051c0e7246 */ /* 0x000fc4000380010e */
[----:B------:R-:W-:Y:S01]  /*06e0*/  VIADDMNMX R18, R28, R9, R18, PT ;  /* 0x000000091c127246 */ /* 0x000fe20003800112 */
[----:B------:R-:W-:Y:S01]  /*06f0*/  LDS R5, [R2+-0x780] ;  /* 0xfff8800002057984 */ /* 0x000fe20000000800 */
[C---:B--2---:R-:W-:Y:S02]  /*0700*/  VIADDMNMX R4, R25.reuse, R6, R4, PT ;  /* 0x0000000619047246 */ /* 0x044fe40003800104 */
[----:B------:R-:W-:Y:S01]  /*0710*/  VIADDMNMX R8, R25, R10, R8, PT ;  /* 0x0000000a19087246 */ /* 0x000fe20003800108 */
[----:B------:R-:W-:Y:S01]  /*0720*/  LDS R9, [R2+-0x700] ;  /* 0xfff9000002097984 */ /* 0x000fe20000000800 */
[C---:B---3--:R-:W-:Y:S02]  /*0730*/  VIADDMNMX R6, R15.reuse, R6, R14, PT ;  /* 0x000000060f067246 */ /* 0x048fe4000380010e */
[----:B------:R-:W-:Y:S01]  /*0740*/  VIADDMNMX R10, R15, R10, R18, PT ;  /* 0x0000000a0f0a7246 */ /* 0x000fe20003800112 */
[----:B------:R-:W-:Y:S01]  /*0750*/  LDS R28, [R2+-0x680] ;  /* 0xfff98000021c7984 */ /* 0x000fe20000000800 */
[----:B----4-:R-:W-:-:S02]  /*0760*/  VIADDMNMX R4, R24, R7, R4, PT ;  /* 0x0000000718047246 */ /* 0x010fc40003800104 */
[----:B------:R-:W-:Y:S01]  /*0770*/  VIADDMNMX R6, R26, R7, R6, PT ;  /* 0x000000071a067246 */ /* 0x000fe20003800106 */
[----:B------:R-:W0:Y:S01]  /*0780*/  LDS.128 R12, [R0+-0x1fe0] ;  /* 0xffe02000000c7984 */ /* 0x000e220000000c00 */
[-C--:B------:R-:W-:Y:S02]  /*0790*/  VIADDMNMX R8, R24, R11.reuse, R8, PT ;  /* 0x0000000b18087246 */ /* 0x080fe40003800108 */
        /* <DEDUP_REMOVED lines=36> */
[----:B------:R-:W-:Y:S01]  /*09e0*/  LDS R3, [R2] ;  /* 0x0000000002037984 */ /* 0x000fe20000000800 */
[C---:B------:R-:W-:Y:S02]  /*09f0*/  VIADDMNMX R4, R17.reuse, R5, R12, PT ;  /* 0x0000000511047246 */ /* 0x040fe4000380010c */
[----:B------:R-:W-:Y:S02]  /*0a00*/  VIADDMNMX R8, R17, R9, R16, PT ;  /* 0x0000000911087246 */ /* 0x000fe40003800110 */
[----:B------:R-:W-:-:S02]  /*0a10*/  VIADDMNMX R14, R28, R5, R14, PT ;  /* 0x000000051c0e7246 */ /* 0x000fc4000380010e */
[----:B------:R-:W-:Y:S01]  /*0a20*/  VIADDMNMX R18, R28, R9, R18, PT ;  /* 0x000000091c127246 */ /* 0x000fe20003800112 */
[----:B------:R-:W-:Y:S01]  /*0a30*/  LDS R5, [R2+0x80] ;  /* 0x0000800002057984 */ /* 0x000fe20000000800 */
[C---:B--2---:R-:W-:Y:S02]  /*0a40*/  VIADDMNMX R4, R25.reuse, R6, R4, PT ;  /* 0x0000000619047246 */ /* 0x044fe40003800104 */
[----:B------:R-:W-:Y:S01]  /*0a50*/  VIADDMNMX R8, R25, R10, R8, PT ;  /* 0x0000000a19087246 */ /* 0x000fe20003800108 */
[----:B------:R-:W-:Y:S01]  /*0a60*/  LDS R9, [R2+0x100] ;  /* 0x0001000002097984 */ /* 0x000fe20000000800 */
[C---:B---3--:R-:W-:Y:S02]  /*0a70*/  VIADDMNMX R6, R15.reuse, R6, R14, PT ;  /* 0x000000060f067246 */ /* 0x048fe4000380010e */
[----:B------:R-:W-:Y:S01]  /*0a80*/  VIADDMNMX R10, R15, R10, R18, PT ;  /* 0x0000000a0f0a7246 */ /* 0x000fe20003800112 */
[----:B------:R-:W-:Y:S01]  /*0a90*/  LDS R28, [R2+0x180] ;  /* 0x00018000021c7984 */ /* 0x000fe20000000800 */
[----:B----4-:R-:W-:-:S02]  /*0aa0*/  VIADDMNMX R4, R24, R7, R4, PT ;  /* 0x0000000718047246 */ /* 0x010fc40003800104 */
[----:B------:R-:W-:Y:S01]  /*0ab0*/  VIADDMNMX R6, R26, R7, R6, PT ;  /* 0x000000071a067246 */ /* 0x000fe20003800106 */
[----:B------:R-:W0:Y:S01]  /*0ac0*/  LDS.128 R12, [R0+-0x1fc0] ;  /* 0xffe04000000c7984 */ /* 0x000e220000000c00 */
[-C--:B------:R-:W-:Y:S02]  /*0ad0*/  VIADDMNMX R8, R24, R11.reuse, R8, PT ;  /* 0x0000000b18087246 */ /* 0x080fe40003800108 */
[----:B------:R-:W-:Y:S01]  /*0ae0*/  VIADDMNMX R10, R26, R11, R10, PT ;  /* 0x0000000b1a0a7246 */ /* 0x000fe2000380010a */
[----:B------:R-:W1:Y:S04]  /*0af0*/  LDS.128 R16, [R0+0x40] ;  /* 0x0000400000107984 */ /* 0x000e680000000c00 */
[----:B------:R-:W2:Y:S04]  /*0b00*/  LDS R25, [R2+0x200] ;  /* 0x0002000002197984 */ /* 0x000ea80000000800 */
[----:B------:R-:W3:Y:S04]  /*0b10*/  LDS R7, [R2+0x280] ;  /* 0x0002800002077984 */ /* 0x000ee80000000800 */
[----:B------:R-:W4:Y:S04]  /*0b20*/  LDS R24, [R2+0x300] ;  /* 0x0003000002187984 */ /* 0x000f280000000800 */
[----:B------:R-:W4:Y:S01]  /*0b30*/  LDS R26, [R2+0x380] ;  /* 0x00038000021a7984 */ /* 0x000f220000000800 */
[----:B0-----:R-:W-:-:S02]  /*0b40*/  VIADDMNMX R4, R3, R12, R4, PT ;  /* 0x0000000c03047246 */ /* 0x001fc40003800104 */
[----:B------:R-:W-:Y:S02]  /*0b50*/  VIADDMNMX R6, R5, R12, R6, PT ;  /* 0x0000000c05067246 */ /* 0x000fe40003800106 */
[-C--:B-1----:R-:W-:Y:S02]  /*0b60*/  VIADDMNMX R8, R3, R16.reuse, R8, PT ;  /* 0x0000001003087246 */ /* 0x082fe40003800108 */
[----:B------:R-:W-:Y:S01]  /*0b70*/  VIADDMNMX R10, R5, R16, R10, PT ;  /* 0x00000010050a7246 */ /* 0x000fe2000380010a */
[----:B------:R-:W-:Y:S01]  /*0b80*/  LDS R3, [R2+0x400] ;  /* 0x0004000002037984 */ /* 0x000fe20000000800 */
        /* <DEDUP_REMOVED lines=53> */
[----:B------:R-:W-:Y:S01]  /*0ee0*/  VIADDMNMX R8, R9, R17, R8, PT ;  /* 0x0000001109087246 */ /* 0x000fe20003800108 */
[----:B------:R-:W-:Y:S01]  /*0ef0*/  LDS R16, [R2+0xd00] ;  /* 0x000d000002107984 */ /* 0x000fe20000000800 */
[----:B------:R-:W-:-:S02]  /*0f00*/  VIADDMNMX R6, R28, R13, R6, PT ;  /* 0x0000000d1c067246 */ /* 0x000fc40003800106 */
[----:B------:R-:W-:Y:S01]  /*0f10*/  VIADDMNMX R10, R28, R17, R10, PT ;  /* 0x000000111c0a7246 */ /* 0x000fe2000380010a */
[----:B------:R-:W-:Y:S01]  /*0f20*/  LDS R13, [R2+0xc00] ;  /* 0x000c0000020d7984 */ /* 0x000fe20000000800 */
[C---:B--2---:R-:W-:Y:S02]  /*0f30*/  VIADDMNMX R12, R25.reuse, R14, R4, PT ;  /* 0x0000000e190c7246 */ /* 0x044fe40003800104 */
[----:B------:R-:W-:Y:S01]  /*0f40*/  VIADDMNMX R25, R25, R18, R8, PT ;  /* 0x0000001219197246 */ /* 0x000fe20003800108 */
[----:B------:R-:W-:Y:S01]  /*0f50*/  LDS R17, [R2+0xe00] ;  /* 0x000e000002117984 */ /* 0x000fe20000000800 */
[C---:B---3--:R-:W-:Y:S02]  /*0f60*/  VIADDMNMX R14, R7.reuse, R14, R6, PT ;  /* 0x0000000e070e7246 */ /* 0x048fe40003800106 */
[----:B------:R-:W-:Y:S02]  /*0f70*/  VIADDMNMX R18, R7, R18, R10, PT ;  /* 0x0000001207127246 */ /* 0x000fe4000380010a */
[----:B------:R-:W0:Y:S01]  /*0f80*/  LDS.128 R4, [R0+-0x1f90] ;  /* 0xffe0700000047984 */ /* 0x000e220000000c00 */
[----:B----4-:R-:W-:-:S02]  /*0f90*/  VIADDMNMX R12, R24, R15, R12, PT ;  /* 0x0000000f180c7246 */ /* 0x010fc4000380010c */
[----:B------:R-:W-:Y:S01]  /*0fa0*/  VIADDMNMX R25, R24, R19, R25, PT ;  /* 0x0000001318197246 */ /* 0x000fe20003800119 */
[----:B------:R1:W2:Y:S01]  /*0fb0*/  LDS.128 R8, [R0+0x70] ;  /* 0x0000700000087984 */ /* 0x0002a20000000c00 */
[C---:B------:R-:W-:Y:S02]  /*0fc0*/  VIADDMNMX R14, R26.reuse, R15, R14, PT ;  /* 0x0000000f1a0e7246 */ /* 0x040fe4000380010e */
[----:B------:R-:W-:Y:S01]  /*0fd0*/  VIADDMNMX R19, R26, R19, R18, PT ;  /* 0x000000131a137246 */ /* 0x000fe20003800112 */
[----:B------:R-:W3:Y:S04]  /*0fe0*/  LDS R24, [R2+0xd80] ;  /* 0x000d800002187984 */ /* 0x000ee80000000800 */
[----:B------:R-:W4:Y:S01]  /*0ff0*/  LDS R15, [R2+0xe80] ;  /* 0x000e8000020f7984 */ /* 0x000f220000000800 */
[----:B-1----:R-:W-:-:S03]  /*1000*/  VIADD R0, R0, 0x80 ;  /* 0x0000008000007836 */ /* 0x002fc60000000000 */
[----:B------:R-:W1:Y:S04]  /*1010*/  LDS R26, [R2+0xf00] ;  /* 0x000f0000021a7984 */ /* 0x000e680000000800 */
[----:B------:R0:W1:Y:S02]  /*1020*/  LDS R18, [R2+0xf80] ;  /* 0x000f800002127984 */ /* 0x0000640000000800 */
[----:B0-----:R-:W-:Y:S01]  /*1030*/  VIADD R2, R2, 0x2000 ;  /* 0x0000200002027836 */ /* 0x001fe20000000000 */
[-C--:B------:R-:W-:Y:S02]  /*1040*/  VIADDMNMX R12, R13, R4.reuse, R12, PT ;  /* 0x000000040d0c7246 */ /* 0x080fe4000380010c */
[----:B------:R-:W-:Y:S02]  /*1050*/  VIADDMNMX R14, R3, R4, R14, PT ;  /* 0x00000004030e7246 */ /* 0x000fe4000380010e */
[----:B--2---:R-:W-:-:S02]  /*1060*/  VIADDMNMX R25, R13, R8, R25, PT ;  /* 0x000000080d197246 */ /* 0x004fc40003800119 */
[----:B------:R-:W-:Y:S02]  /*1070*/  VIADDMNMX R19, R3, R8, R19, PT ;  /* 0x0000000803137246 */ /* 0x000fe40003800113 */
[C---:B------:R-:W-:Y:S02]  /*1080*/  VIADDMNMX R12, R16.reuse, R5, R12, PT ;  /* 0x00000005100c7246 */ /* 0x040fe4000380010c */
[----:B------:R-:W-:Y:S02]  /*1090*/  VIADDMNMX R25, R16, R9, R25, PT ;  /* 0x0000000910197246 */ /* 0x000fe40003800119 */
[C---:B---3--:R-:W-:Y:S02]  /*10a0*/  VIADDMNMX R14, R24.reuse, R5, R14, PT ;  /* 0x00000005180e7246 */ /* 0x048fe4000380010e */
[----:B------:R-:W-:Y:S02]  /*10b0*/  VIADDMNMX R19, R24, R9, R19, PT ;  /* 0x0000000918137246 */ /* 0x000fe40003800113 */
[----:B------:R-:W-:-:S02]  /*10c0*/  VIADDMNMX R12, R17, R6, R12, PT ;  /* 0x00000006110c7246 */ /* 0x000fc4000380010c */
[----:B------:R-:W-:Y:S02]  /*10d0*/  VIADDMNMX R25, R17, R10, R25, PT ;  /* 0x0000000a11197246 */ /* 0x000fe40003800119 */
[C---:B----4-:R-:W-:Y:S02]  /*10e0*/  VIADDMNMX R14, R15.reuse, R6, R14, PT ;  /* 0x000000060f0e7246 */ /* 0x050fe4000380010e */
[----:B------:R-:W-:Y:S02]  /*10f0*/  VIADDMNMX R19, R15, R10, R19, PT ;  /* 0x0000000a0f137246 */ /* 0x000fe40003800113 */
[C---:B-1----:R-:W-:Y:S02]  /*1100*/  VIADDMNMX R5, R26.reuse, R7, R12, PT ;  /* 0x000000071a057246 */ /* 0x042fe4000380010c */
[----:B------:R-:W-:Y:S02]  /*1110*/  VIADDMNMX R3, R26, R11, R25, PT ;  /* 0x0000000b1a037246 */ /* 0x000fe40003800119 */
[----:B------:R-:W-:-:S02]  /*1120*/  VIADDMNMX R7, R18, R7, R14, PT ;  /* 0x0000000712077246 */ /* 0x000fc4000380010e */
[----:B------:R-:W-:Y:S01]  /*1130*/  VIADDMNMX R11, R18, R11, R19, PT ;  /* 0x0000000b120b7246 */ /* 0x000fe20003800113 */
[----:B------:R-:W-:Y:S06]  /*1140*/  BRA.U UP0, `(.L_x_0) ;  /* 0xfffffff100ac7547 */ /* 0x000fec000b83ffff */
[----:B------:R-:W-:Y:S04]  /*1150*/  STG.E desc[UR8][R22.64], R5 ;  /* 0x0000000516007986 */ /* 0x000fe8000c101908 */
[----:B------:R-:W-:Y:S04]  /*1160*/  STG.E desc[UR8][R22.64+0x80], R7 ;  /* 0x0000800716007986 */ /* 0x000fe8000c101908 */
[----:B------:R-:W-:Y:S04]  /*1170*/  STG.E desc[UR8][R20.64], R3 ;  /* 0x0000000314007986 */ /* 0x000fe8000c101908 */
[----:B------:R-:W-:Y:S01]  /*1180*/  STG.E desc[UR8][R20.64+0x80], R11 ;  /* 0x0000800b14007986 */ /* 0x000fe2000c101908 */
[----:B------:R-:W-:Y:S05]  /*1190*/  EXIT ;  /* 0x000000000000794d */ /* 0x000fea0003800000 */
.L_x_1:
[----:B------:R-:W-:-:S00]  /*11a0*/  BRA `(.L_x_1) ;  /* 0xfffffffc00fc7947 */ /* 0x000fc0000383ffff */
[----:B------:R-:W-:-:S00]  /*11b0*/  NOP ;  /* 0x0000000000007918 */ /* 0x000fc00000000000 */
        /* <DEDUP_REMOVED lines=12> */
.L_x_6:


//--------------------- .text._Z7phase_2Piii      --------------------------
	.section	.text._Z7phase_2Piii,"ax",@progbits
	.align	128
        .global         _Z7phase_2Piii
        .type           _Z7phase_2Piii,@function
        .size           _Z7phase_2Piii,(.L_x_7 - _Z7phase_2Piii)
        .other          _Z7phase_2Piii,@"STO_CUDA_ENTRY STV_DEFAULT"
_Z7phase_2Piii:
.text._Z7phase_2Piii:
[----:B------:R-:W-:Y:S01]  /*0000*/  LDC R1, c[0x0][0x37c] ;  /* 0x0000df00ff017b82 */ /* 0x000fe20000000800 */
[----:B------:R-:W0:Y:S07]  /*0010*/  S2R R14, SR_CTAID.X ;  /* 0x00000000000e7919 */ /* 0x000e2e0000002500 */
[----:B------:R-:W0:Y:S02]  /*0020*/  LDC R5, c[0x0][0x388] ;  /* 0x0000e200ff057b82 */ /* 0x000e240000000800 */
[----:B0-----:R-:W-:-:S13]  /*0030*/  ISETP.NE.AND P0, PT, R14, R5, PT ;  /* 0x000000050e00720c */ /* 0x001fda0003f05270 */
[----:B------:R-:W-:Y:S05]  /*0040*/  @!P0 EXIT ;  /* 0x000000000000894d */ /* 0x000fea0003800000 */
[----:B------:R-:W0:Y:S01]  /*0050*/  S2R R15, SR_TID.Y ;  /* 0x00000000000f7919 */ /* 0x000e220000002200 */
[----:B------:R-:W1:Y:S01]  /*0060*/  LDC R8, c[0x0][0x38c] ;  /* 0x0000e300ff087b82 */ /* 0x000e620000000800 */
[----:B------:R-:W2:Y:S01]  /*0070*/  LDCU.64 UR8, c[0x0][0x358] ;  /* 0x00006b00ff0877ac */ /* 0x000ea20008000a00 */
[----:B------:R-:W3:Y:S06]  /*0080*/  S2R R16, SR_TID.X ;  /* 0x0000000000107919 */ /* 0x000eec0000002100 */
[----:B------:R-:W4:Y:S01]  /*0090*/  LDC.64 R12, c[0x0][0x380] ;  /* 0x0000e000ff0c7b82 */ /* 0x000f220000000a00 */
[----:B0-----:R-:W-:-:S02]  /*00a0*/  IMAD R3, R5, 0x40, R15 ;  /* 0x0000004005037824 */ /* 0x001fc400078e020f */
[----:B------:R-:W-:Y:S02]  /*00b0*/  IMAD R9, R14, 0x40, R15 ;  /* 0x000000400e097824 */ /* 0x000fe400078e020f */
[-C--:B-1----:R-:W-:Y:S02]  /*00c0*/  IMAD R2, R3, R8.reuse, RZ ;  /* 0x0000000803027224 */ /* 0x082fe400078e02ff */
[----:B---3--:R-:W-:Y:S02]  /*00d0*/  IMAD R0, R5, 0x40, R16 ;  /* 0x0000004005007824 */ /* 0x008fe400078e0210 */
[----:B------:R-:W-:Y:S02]  /*00e0*/  IMAD R7, R8, 0x20, R2 ;  /* 0x0000002008077824 */ /* 0x000fe400078e0202 */
[----:B------:R-:W-:Y:S02]  /*00f0*/  IMAD R5, R3, R8, R0 ;  /* 0x0000000803057224 */ /* 0x000fe400078e0200 */
[----:B------:R-:W-:-:S02]  /*0100*/  IMAD R3, R14, 0x40, R16 ;  /* 0x000000400e037824 */ /* 0x000fc400078e0210 */
[----:B------:R-:W-:Y:S02]  /*0110*/  IMAD R21, R9, R8, R0 ;  /* 0x0000000809157224 */ /* 0x000fe400078e0200 */
[----:B------:R-:W-:Y:S02]  /*0120*/  IMAD.IADD R19, R0, 0x1, R7 ;  /* 0x0000000100137824 */ /* 0x000fe400078e0207 */
[--C-:B------:R-:W-:Y:S02]  /*0130*/  IMAD.IADD R9, R2, 0x1, R3.reuse ;  /* 0x0000000102097824 */ /* 0x100fe400078e0203 */
[----:B------:R-:W-:Y:S02]  /*0140*/  IMAD.IADD R11, R7, 0x1, R3 ;  /* 0x00000001070b7824 */ /* 0x000fe400078e0203 */
[----:B------:R-:W-:Y:S02]  /*0150*/  IMAD R23, R8, 0x20, R21 ;  /* 0x0000002008177824 */ /* 0x000fe400078e0215 */
[----:B----4-:R-:W-:-:S04]  /*0160*/  IMAD.WIDE R4, R5, 0x4, R12 ;  /* 0x0000000405047825 */ /* 0x010fc800078e020c */
[--C-:B------:R-:W-:Y:S01]  /*0170*/  IMAD.WIDE R18, R19, 0x4, R12.reuse ;  /* 0x0000000413127825 */ /* 0x100fe200078e020c */
[----:B--2---:R-:W2:Y:S03]  /*0180*/  LDG.E R0, desc[UR8][R4.64] ;  /* 0x0000000804007981 */ /* 0x004ea6000c1e1900 */
[--C-:B------:R-:W-:Y:S01]  /*0190*/  IMAD.WIDE R8, R9, 0x4, R12.reuse ;  /* 0x0000000409087825 */ /* 0x100fe200078e020c */
[----:B------:R0:W3:Y:S03]  /*01a0*/  LDG.E R6, desc[UR8][R4.64+0x80] ;  /* 0x0000800804067981 */ /* 0x0000e6000c1e1900 */
[--C-:B------:R-:W-:Y:S01]  /*01b0*/  IMAD.WIDE R10, R11, 0x4, R12.reuse ;  /* 0x000000040b0a7825 */ /* 0x100fe200078e020c */
[----:B------:R-:W4:Y:S03]  /*01c0*/  LDG.E R7, desc[UR8][R18.64] ;  /* 0x0000000812077981 */ /* 0x000f26000c1e1900 */
[--C-:B------:R-:W-:Y:S01]  /*01d0*/  IMAD.WIDE R2, R21, 0x4, R12.reuse ;  /* 0x0000000415027825 */ /* 0x100fe200078e020c */
[----:B------:R1:W5:Y:S03]  /*01e0*/  LDG.E R17, desc[UR8][R18.64+0x80] ;  /* 0x0000800812117981 */ /* 0x000366000c1e1900 */
[----:B------:R-:W-:Y:S01]  /*01f0*/  IMAD.WIDE R12, R23, 0x4, R12 ;  /* 0x00000004170c7825 */ /* 0x000fe200078e020c */
[----:B------:R-:W5:Y:S04]  /*0200*/  LDG.E R21, desc[UR8][R8.64] ;  /* 0x0000000808157981 */ /* 0x000f68000c1e1900 */
[----:B------:R-:W5:Y:S04]  /*0210*/  LDG.E R23, desc[UR8][R8.64+0x80] ;  /* 0x0000800808177981 */ /* 0x000f68000c1e1900 */
[----:B------:R-:W5:Y:S04]  /*0220*/  LDG.E R25, desc[UR8][R10.64] ;  /* 0x000000080a197981 */ /* 0x000f68000c1e1900 */
[----:B------:R-:W5:Y:S04]  /*0230*/  LDG.E R27, desc[UR8][R10.64+0x80] ;  /* 0x000080080a1b7981 */ /* 0x000f68000c1e1900 */
[----:B------:R-:W5:Y:S04]  /*0240*/  LDG.E R20, desc[UR8][R2.64] ;  /* 0x0000000802147981 */ /* 0x000f68000c1e1900 */
[----:B------:R-:W5:Y:S04]  /*0250*/  LDG.E R22, desc[UR8][R2.64+0x80] ;  /* 0x0000800802167981 */ /* 0x000f68000c1e1900 */
[----:B------:R-:W5:Y:S04]  /*0260*/  LDG.E R24, desc[UR8][R12.64] ;  /* 0x000000080c187981 */ /* 0x000f68000c1e1900 */
[----:B------:R-:W5:Y:S01]  /*0270*/  LDG.E R26, desc[UR8][R12.64+0x80] ;  /* 0x000080080c1a7981 */ /* 0x000f62000c1e1900 */
[----:B------:R-:W1:Y:S01]  /*0280*/  S2UR UR6, SR_CgaCtaId ;  /* 0x00000000000679c3 */ /* 0x000e620000008800 */
[----:B------:R-:W-:Y:S01]  /*0290*/  UMOV UR4, 0x400 ;  /* 0x0000040000047882 */ /* 0x000fe20000000000 */
[----:B0-----:R-:W-:Y:S01]  /*02a0*/  IMAD R4, R15, 0x40, R16 ;  /* 0x000000400f047824 */ /* 0x001fe200078e0210 */
[----:B------:R-:W-:-:S02]  /*02b0*/  UIADD3 UR5, UPT, UPT, UR4, 0x4000, URZ ;  /* 0x0000400004057890 */ /* 0x000fc4000fffe0ff */
[----:B-1----:R-:W-:Y:S02]  /*02c0*/  ULEA UR7, UR6, UR4, 0x18 ;  /* 0x0000000406077291 */ /* 0x002fe4000f8ec0ff */
[----:B------:R-:W-:Y:S02]  /*02d0*/  UIADD3 UR4, UPT, UPT, UR4, 0x8000, URZ ;  /* 0x0000800004047890 */ /* 0x000fe4000fffe0ff */
[----:B------:R-:W-:Y:S02]  /*02e0*/  ULEA UR5, UR6, UR5, 0x18 ;  /* 0x0000000506057291 */ /* 0x000fe4000f8ec0ff */
[----:B------:R-:W-:Y:S01]  /*02f0*/  ULEA UR6, UR6, UR4, 0x18 ;  /* 0x0000000406067291 */ /* 0x000fe2000f8ec0ff */
[C---:B------:R-:W-:Y:S02]  /*0300*/  LEA R5, R4.reuse, UR7, 0x2 ;  /* 0x0000000704057c11 */ /* 0x040fe4000f8e10ff */
[----:B------:R-:W-:Y:S01]  /*0310*/  UMOV UR4, URZ ;  /* 0x000000ff00047c82 */ /* 0x000fe20008000000 */
[----:B------:R-:W-:-:S02]  /*0320*/  LEA R18, R4, UR5, 0x2 ;  /* 0x0000000504127c11 */ /* 0x000fc4000f8e10ff */
[----:B------:R-:W-:Y:S01]  /*0330*/  LEA R19, R4, UR6, 0x2 ;  /* 0x0000000604137c11 */ /* 0x000fe2000f8e10ff */
[----:B--2---:R0:W-:Y:S04]  /*0340*/  STS [R5], R0 ;  /* 0x0000000005007388 */ /* 0x0041e80000000800 */
[----:B---3--:R0:W-:Y:S04]  /*0350*/  STS [R5+0x80], R6 ;  /* 0x0000800605007388 */ /* 0x0081e80000000800 */
[----:B----4-:R0:W-:Y:S04]  /*0360*/  STS [R5+0x2000], R7 ;  /* 0x0020000705007388 */ /* 0x0101e80000000800 */
[----:B-----5:R0:W-:Y:S04]  /*0370*/  STS [R5+0x2080], R17 ;  /* 0x0020801105007388 */ /* 0x0201e80000000800 */
[----:B------:R0:W-:Y:S04]  /*0380*/  STS [R18], R21 ;  /* 0x0000001512007388 */ /* 0x0001e80000000800 */
[----:B------:R0:W-:Y:S04]  /*0390*/  STS [R18+0x80], R23 ;  /* 0x0000801712007388 */ /* 0x0001e80000000800 */
[----:B------:R0:W-:Y:S04]  /*03a0*/  STS [R18+0x2000], R25 ;  /* 0x0020001912007388 */ /* 0x0001e80000000800 */
[----:B------:R0:W-:Y:S04]  /*03b0*/  STS [R18+0x2080], R27 ;  /* 0x0020801b12007388 */ /* 0x0001e80000000800 */
[----:B------:R0:W-:Y:S04]  /*03c0*/  STS [R19], R20 ;  /* 0x0000001413007388 */ /* 0x0001e80000000800 */
[----:B------:R0:W-:Y:S04]  /*03d0*/  STS [R19+0x80], R22 ;  /* 0x0000801613007388 */ /* 0x0001e80000000800 */
[----:B------:R0:W-:Y:S04]  /*03e0*/  STS [R19+0x2000], R24 ;  /* 0x0020001813007388 */ /* 0x0001e80000000800 */
[----:B------:R0:W-:Y:S01]  /*03f0*/  STS [R19+0x2080], R26 ;  /* 0x0020801a13007388 */ /* 0x0001e20000000800 */
[----:B------:R-:W-:Y:S06]  /*0400*/  BAR.SYNC.DEFER_BLOCKING 0x0 ;  /* 0x0000000000007b1d */ /* 0x000fec0000010000 */
[----:B------:R0:W1:Y:S04]  /*0410*/  LDS R4, [R19] ;  /* 0x0000000013047984 */ /* 0x0000680000000800 */
[----:B------:R0:W2:Y:S04]  /*0420*/  LDS R3, [R19+0x80] ;  /* 0x0000800013037984 */ /* 0x0000a80000000800 */
[----:B------:R0:W3:Y:S04]  /*0430*/  LDS R2, [R19+0x2000] ;  /* 0x0020000013027984 */ /* 0x0000e80000000800 */
[----:B------:R0:W4:Y:S04]  /*0440*/  LDS R0, [R19+0x2080] ;  /* 0x0020800013007984 */ /* 0x0001280000000800 */
[----:B------:R0:W0:Y:S04]  /*0450*/  LDS R25, [R18] ;  /* 0x0000000012197984 */ /* 0x0000280000000800 */
[----:B------:R0:W0:Y:S04]  /*0460*/  LDS R5, [R18+0x80] ;  /* 0x0000800012057984 */ /* 0x0000280000000800 */
[----:B------:R0:W0:Y:S04]  /*0470*/  LDS R6, [R18+0x2000] ;  /* 0x0020000012067984 */ /* 0x0000280000000800 */
[----:B------:R0:W0:Y:S02]  /*0480*/  LDS R7, [R18+0x2080] ;  /* 0x0020800012077984 */ /* 0x0000240000000800 */
.L_x_2:
[----:B0-----:R-:W-:Y:S01]  /*0490*/  IMAD.U32 R19, RZ, RZ, UR4 ;  /* 0x00000004ff137e24 */ /* 0x001fe2000f8e00ff */
[----:B------:R-:W-:Y:S01]  /*04a0*/  LEA R17, R15, UR4, 0x6 ;  /* 0x000000040f117c11 */ /* 0x000fe2000f8e30ff */
[----:B------:R-:W-:Y:S02]  /*04b0*/  IMAD.U32 R23, RZ, RZ, UR4 ;  /* 0x00000004ff177e24 */ /* 0x000fe4000f8e00ff */
[--C-:B------:R-:W-:Y:S01]  /*04c0*/  IMAD R19, R19, 0x40, R16.reuse ;  /* 0x0000004013137824 */ /* 0x100fe200078e0210 */
[----:B------:R-:W-:Y:S01]  /*04d0*/  LEA R17, R17, UR7, 0x2 ;  /* 0x0000000711117c11 */ /* 0x000fe2000f8e10ff */
[--C-:B------:R-:W-:Y:S02]  /*04e0*/  IMAD R22, R23, 0x40, R16.reuse ;  /* 0x0000004017167824 */ /* 0x100fe400078e0210 */
[----:B------:R-:W-:Y:S01]  /*04f0*/  IMAD R23, R15, 0x40, R16 ;  /* 0x000000400f177824 */ /* 0x000fe200078e0210 */
[----:B------:R-:W-:Y:S01]  /*0500*/  LEA R19, R19, UR5, 0x2 ;  /* 0x0000000513137c11 */ /* 0x000fe2000f8e10ff */
[----:B------:R-:W-:Y:S03]  /*0510*/  LDS R20, [R17] ;  /* 0x0000000011147984 */ /* 0x000fe60000000800 */
[----:B------:R-:W-:Y:S01]  /*0520*/  LEA R23, R23, UR6, 0x2 ;  /* 0x0000000617177c11 */ /* 0x000fe2000f8e10ff */
[----:B------:R-:W0:Y:S02]  /*0530*/  LDS R21, [R19] ;  /* 0x0000000013157984 */ /* 0x000e240000000800 */
[----:B0-----:R-:W-:-:S05]  /*0540*/  VIADDMNMX R25, R21, R20, R25, PT ;  /* 0x0000001415197246 */ /* 0x001fca0003800119 */
[----:B------:R-:W-:Y:S04]  /*0550*/  STS [R18], R25 ;  /* 0x0000001912007388 */ /* 0x000fe80000000800 */
[----:B------:R-:W0:Y:S02]  /*0560*/  LDS R21, [R19+0x80] ;  /* 0x0000800013157984 */ /* 0x000e240000000800 */
[----:B0-----:R-:W-:Y:S02]  /*0570*/  VIADDMNMX R5, R21, R20, R5, PT ;  /* 0x0000001415057246 */ /* 0x001fe40003800105 */
[----:B------:R-:W-:Y:S01]  /*0580*/  LEA R21, R15, UR4, 0x6 ;  /* 0x000000040f157c11 */ /* 0x000fe2000f8e30ff */
[----:B------:R-:W-:Y:S02]  /*0590*/  UIADD3 UR4, UPT, UPT, UR4, 0x20, URZ ;  /* 0x0000002004047890 */ /* 0x000fe4000fffe0ff */
[----:B------:R-:W-:Y:S02]  /*05a0*/  STS [R18+0x80], R5 ;  /* 0x0000800512007388 */ /* 0x000fe40000000800 */
[----:B------:R-:W-:-:S02]  /*05b0*/  UISETP.NE.AND UP0, UPT, UR4, 0x40, UPT ;  /* 0x000000400400788c */ /* 0x000fc4000bf05270 */
[----:B------:R-:W-:Y:S04]  /*05c0*/  LDS R20, [R17+0x2000] ;  /* 0x0020000011147984 */ /* 0x000fe80000000800 */
[----:B------:R-:W0:Y:S02]  /*05d0*/  LDS R27, [R19] ;  /* 0x00000000131b7984 */ /* 0x000e240000000800 */
[----:B0-----:R-:W-:-:S05]  /*05e0*/  VIADDMNMX R27, R27, R20, R6, PT ;  /* 0x000000141b1b7246 */ /* 0x001fca0003800106 */
[----:B------:R-:W-:Y:S04]  /*05f0*/  STS [R18+0x2000], R27 ;  /* 0x0020001b12007388 */ /* 0x000fe80000000800 */
[----:B------:R-:W0:Y:S02]  /*0600*/  LDS R6, [R19+0x80] ;  /* 0x0000800013067984 */ /* 0x000e240000000800 */
[----:B0-----:R-:W-:Y:S02]  /*0610*/  VIADDMNMX R7, R6, R20, R7, PT ;  /* 0x0000001406077246 */ /* 0x001fe40003800107 */
[----:B------:R-:W-:Y:S02]  /*0620*/  LEA R20, R21, UR6, 0x2 ;  /* 0x0000000615147c11 */ /* 0x000fe4000f8e10ff */
[----:B------:R-:W-:Y:S01]  /*0630*/  LEA R21, R22, UR7, 0x2 ;  /* 0x0000000716157c11 */ /* 0x000fe2000f8e10ff */
[----:B------:R-:W-:Y:S04]  /*0640*/  STS [R18+0x2080], R7 ;  /* 0x0020800712007388 */ /* 0x000fe80000000800 */
[----:B------:R-:W-:Y:S04]  /*0650*/  LDS R6, [R20] ;  /* 0x0000000014067984 */ /* 0x000fe80000000800 */
[----:B------:R-:W1:Y:S02]  /*0660*/  LDS R29, [R21] ;  /* 0x00000000151d7984 */ /* 0x000e640000000800 */
[----:B-1----:R-:W-:-:S05]  /*0670*/  VIADDMNMX R4, R29, R6, R4, PT ;  /* 0x000000061d047246 */ /* 0x002fca0003800104 */
[----:B------:R-:W-:Y:S04]  /*0680*/  STS [R23], R4 ;  /* 0x0000000417007388 */ /* 0x000fe80000000800 */
[----:B------:R-:W-:Y:S04]  /*0690*/  LDS R6, [R20] ;  /* 0x0000000014067984 */ /* 0x000fe80000000800 */
[----:B------:R-:W2:Y:S02]  /*06a0*/  LDS R22, [R21+0x80] ;  /* 0x0000800015167984 */ /* 0x000ea40000000800 */
[----:B--2---:R-:W-:-:S05]  /*06b0*/  VIADDMNMX R6, R22, R6, R3, PT ;  /* 0x0000000616067246 */ /* 0x004fca0003800103 */
[----:B------:R-:W-:Y:S04]  /*06c0*/  STS [R23+0x80], R6 ;  /* 0x0000800617007388 */ /* 0x000fe80000000800 */
[----:B------:R-:W3:Y:S02]  /*06d0*/  LDS R3, [R20+0x2000] ;  /* 0x0020000014037984 */ /* 0x000ee40000000800 */
[----:B---3--:R-:W-:-:S05]  /*06e0*/  VIADDMNMX R2, R29, R3, R2, PT ;  /* 0x000000031d027246 */ /* 0x008fca0003800102 */
[----:B------:R-:W-:Y:S04]  /*06f0*/  STS [R23+0x2000], R2 ;  /* 0x0020000217007388 */ /* 0x000fe80000000800 */
[----:B------:R-:W4:Y:S02]  /*0700*/  LDS R3, [R20+0x2000] ;  /* 0x0020000014037984 */ /* 0x000f240000000800 */
[----:B----4-:R-:W-:-:S05]  /*0710*/  VIADDMNMX R0, R22, R3, R0, PT ;  /* 0x0000000316007246 */ /* 0x010fca0003800100 */
[----:B------:R-:W-:Y:S04]  /*0720*/  STS [R23+0x2080], R0 ;  /* 0x0020800017007388 */ /* 0x000fe80000000800 */
[----:B------:R-:W-:Y:S04]  /*0730*/  LDS R22, [R17+0x4] ;  /* 0x0000040011167984 */ /* 0x000fe80000000800 */
[----:B------:R-:W0:Y:S02]  /*0740*/  LDS R3, [R19+0x100] ;  /* 0x0001000013037984 */ /* 0x000e240000000800 */
[----:B0-----:R-:W-:-:S05]  /*0750*/  VIADDMNMX R25, R3, R22, R25, PT ;  /* 0x0000001603197246 */ /* 0x001fca0003800119 */
[----:B------:R-:W-:Y:S04]  /*0760*/  STS [R18], R25 ;  /* 0x0000001912007388 */ /* 0x000fe80000000800 */
[----:B------:R-:W0:Y:S02]  /*0770*/  LDS R3, [R19+0x180] ;  /* 0x0001800013037984 */ /* 0x000e240000000800 */
[----:B0-----:R-:W-:-:S05]  /*0780*/  VIADDMNMX R5, R3, R22, R5, PT ;  /* 0x0000001603057246 */ /* 0x001fca0003800105 */
[----:B------:R-:W-:Y:S04]  /*0790*/  STS [R18+0x80], R5 ;  /* 0x0000800512007388 */ /* 0x000fe80000000800 */
[----:B------:R-:W-:Y:S04]  /*07a0*/  LDS R22, [R17+0x2004] ;  /* 0x0020040011167984 */ /* 0x000fe80000000800 */
[----:B------:R-:W0:Y:S02]  /*07b0*/  LDS R3, [R19+0x100] ;  /* 0x0001000013037984 */ /* 0x000e240000000800 */
[----:B0-----:R-:W-:-:S05]  /*07c0*/  VIADDMNMX R27, R3, R22, R27, PT ;  /* 0x00000016031b7246 */ /* 0x001fca000380011b */
[----:B------:R-:W-:Y:S04]  /*07d0*/  STS [R18+0x2000], R27 ;  /* 0x0020001b12007388 */ /* 0x000fe80000000800 */
[----:B------:R-:W0:Y:S02]  /*07e0*/  LDS R3, [R19+0x180] ;  /* 0x0001800013037984 */ /* 0x000e240000000800 */
[----:B0-----:R-:W-:-:S05]  /*07f0*/  VIADDMNMX R7, R3, R22, R7, PT ;  /* 0x0000001603077246 */ /* 0x001fca0003800107 */
[----:B------:R-:W-:Y:S04]  /*0800*/  STS [R18+0x2080], R7 ;  /* 0x0020800712007388 */ /* 0x000fe80000000800 */
[----:B------:R-:W-:Y:S04]  /*0810*/  LDS R22, [R20+0x4] ;  /* 0x0000040014167984 */ /* 0x000fe80000000800 */
[----:B------:R-:W0:Y:S02]  /*0820*/  LDS R3, [R21+0x100] ;  /* 0x0001000015037984 */ /* 0x000e240000000800 */
[----:B0-----:R-:W-:-:S05]  /*0830*/  VIADDMNMX R4, R3, R22, R4, PT ;  /* 0x0000001603047246 */ /* 0x001fca0003800104 */
[----:B------:R-:W-:Y:S04]  /*0840*/  STS [R23], R4 ;  /* 0x0000000417007388 */ /* 0x000fe80000000800 */
[----:B------:R-:W-:Y:S04]  /*0850*/  LDS R22, [R20+0x4] ;  /* 0x0000040014167984 */ /* 0x000fe80000000800 */
[----:B------:R-:W0:Y:S02]  /*0860*/  LDS R29, [R21+0x180] ;  /* 0x00018000151d7984 */ /* 0x000e240000000800 */
[----:B0-----:R-:W-:-:S05]  /*0870*/  VIADDMNMX R6, R29, R22, R6, PT ;  /* 0x000000161d067246 */ /* 0x001fca0003800106 */
[----:B------:R-:W-:Y:S04]  /*0880*/  STS [R23+0x80], R6 ;  /* 0x0000800617007388 */ /* 0x000fe80000000800 */
        /* <DEDUP_REMOVED lines=845> */
[----:B------:R0:W-:Y:S01]  /*3d60*/  STS [R23+0x2080], R0 ;  /* 0x0020800017007388 */ /* 0x0001e20000000800 */
[----:B------:R-:W-:Y:S05]  /*3d70*/  BRA.U UP0, `(.L_x_2) ;  /* 0xffffffc500c47547 */ /* 0x000fea000b83ffff */
[----:B------:R-:W1:Y:S01]  /*3d80*/  S2R R19, SR_TID.Y ;  /* 0x0000000000137919 */ /* 0x000e620000002200 */
[----:B------:R-:W2:Y:S01]  /*3d90*/  LDC R15, c[0x0][0x388] ;  /* 0x0000e200ff0f7b82 */ /* 0x000ea20000000800 */
[----:B------:R-:W3:Y:S01]  /*3da0*/  LDCU UR4, c[0x0][0x38c] ;  /* 0x00007180ff0477ac */ /* 0x000ee20008000800 */
[----:B------:R-:W2:Y:S06]  /*3db0*/  S2R R18, SR_TID.X ;  /* 0x0000000000127919 */ /* 0x000eac0000002100 */
[----:B------:R-:W4:Y:S01]  /*3dc0*/  LDC.64 R16, c[0x0][0x380] ;  /* 0x0000e000ff107b82 */ /* 0x000f220000000a00 */
[----:B-1----:R-:W-:-:S02]  /*3dd0*/  IMAD R14, R14, 0x40, R19 ;  /* 0x000000400e0e7824 */ /* 0x002fc400078e0213 */
[----:B--2---:R-:W-:-:S04]  /*3de0*/  IMAD R15, R15, 0x40, R18 ;  /* 0x000000400f0f7824 */ /* 0x004fc800078e0212 */
[----:B---3--:R-:W-:-:S04]  /*3df0*/  IMAD R15, R14, UR4, R15 ;  /* 0x000000040e0f7c24 */ /* 0x008fc8000f8e020f */
[----:B----4-:R-:W-:-:S05]  /*3e00*/  IMAD.WIDE R16, R15, 0x4, R16 ;  /* 0x000000040f107825 */ /* 0x010fca00078e0210 */
[----:B------:R-:W-:Y:S04]  /*3e10*/  STG.E desc[UR8][R16.64], R4 ;  /* 0x0000000410007986 */ /* 0x000fe8000c101908 */
[----:B------:R-:W-:Y:S04]  /*3e20*/  STG.E desc[UR8][R16.64+0x80], R3 ;  /* 0x0000800310007986 */ /* 0x000fe8000c101908 */
[----:B------:R-:W-:Y:S04]  /*3e30*/  STG.E desc[UR8][R12.64], R2 ;  /* 0x000000020c007986 */ /* 0x000fe8000c101908 */
[----:B------:R-:W-:Y:S04]  /*3e40*/  STG.E desc[UR8][R12.64+0x80], R0 ;  /* 0x000080000c007986 */ /* 0x000fe8000c101908 */
[----:B------:R-:W-:Y:S04]  /*3e50*/  STG.E desc[UR8][R8.64], R25 ;  /* 0x0000001908007986 */ /* 0x000fe8000c101908 */
[----:B------:R-:W-:Y:S04]  /*3e60*/  STG.E desc[UR8][R8.64+0x80], R5 ;  /* 0x0000800508007986 */ /* 0x000fe8000c101908 */
[----:B------:R-:W-:Y:S04]  /*3e70*/  STG.E desc[UR8][R10.64], R6 ;  /* 0x000000060a007986 */ /* 0x000fe8000c101908 */
[----:B------:R-:W-:Y:S01]  /*3e80*/  STG.E desc[UR8][R10.64+0x80], R7 ;  /* 0x000080070a007986 */ /* 0x000fe2000c101908 */
[----:B------:R-:W-:Y:S05]  /*3e90*/  EXIT ;  /* 0x000000000000794d */ /* 0x000fea0003800000 */
.L_x_3:
        /* <DEDUP_REMOVED lines=14> */
.L_x_7:


//--------------------- .text._Z7phase_1Piii      --------------------------
	.section	.text._Z7phase_1Piii,"ax",@progbits
	.align	128
        .global         _Z7phase_1Piii
        .type           _Z7phase_1Piii,@function
        .size           _Z7phase_1Piii,(.L_x_8 - _Z7phase_1Piii)
        .other          _Z7phase_1Piii,@"STO_CUDA_ENTRY STV_DEFAULT"
_Z7phase_1Piii:
.text._Z7phase_1Piii:
[----:B------:R-:W-:Y:S01]  /*0000*/  LDC R1, c[0x0][0x37c] ;  /* 0x0000df00ff017b82 */ /* 0x000fe20000000800 */
[----:B------:R-:W0:Y:S07]  /*0010*/  S2R R7, SR_TID.X ;  /* 0x0000000000077919 */ /* 0x000e2e0000002100 */
[----:B------:R-:W0:Y:S01]  /*0020*/  LDC.64 R8, c[0x0][0x388] ;  /* 0x0000e200ff087b82 */ /* 0x000e220000000a00 */
[----:B------:R-:W1:Y:S01]  /*0030*/  LDCU.64 UR6, c[0x0][0x358] ;  /* 0x00006b00ff0677ac */ /* 0x000e620008000a00 */
[----:B------:R-:W2:Y:S06]  /*0040*/  S2R R0, SR_TID.Y ;  /* 0x0000000000007919 */ /* 0x000eac0000002200 */
[----:B------:R-:W3:Y:S01]  /*0050*/  LDC.64 R4, c[0x0][0x380] ;  /* 0x0000e000ff047b82 */ /* 0x000ee20000000a00 */
[----:B0-----:R-:W-:-:S02]  /*0060*/  IMAD R2, R8, 0x40, R7 ;  /* 0x0000004008027824 */ /* 0x001fc400078e0207 */
[----:B--2---:R-:W-:-:S04]  /*0070*/  IMAD R3, R8, 0x40, R0 ;  /* 0x0000004008037824 */ /* 0x004fc800078e0200 */
[----:B------:R-:W-:-:S04]  /*0080*/  IMAD R2, R3, R9, R2 ;  /* 0x0000000903027224 */ /* 0x000fc800078e0202 */
[----:B------:R-:W-:Y:S02]  /*0090*/  IMAD R9, R9, 0x20, R2 ;  /* 0x0000002009097824 */ /* 0x000fe400078e0202 */
[----:B---3--:R-:W-:-:S04]  /*00a0*/  IMAD.WIDE R2, R2, 0x4, R4 ;  /* 0x0000000402027825 */ /* 0x008fc800078e0204 */
[----:B------:R-:W-:Y:S01]  /*00b0*/  IMAD.WIDE R4, R9, 0x4, R4 ;  /* 0x0000000409047825 */ /* 0x000fe200078e0204 */
[----:B-1----:R-:W2:Y:S04]  /*00c0*/  LDG.E R11, desc[UR6][R2.64+0x80] ;  /* 0x00008006020b7981 */ /* 0x002ea8000c1e1900 */
[----:B------:R-:W3:Y:S04]  /*00d0*/  LDG.E R9, desc[UR6][R2.64] ;  /* 0x0000000602097981 */ /* 0x000ee8000c1e1900 */
[----:B------:R-:W4:Y:S04]  /*00e0*/  LDG.E R13, desc[UR6][R4.64] ;  /* 0x00000006040d7981 */ /* 0x000f28000c1e1900 */
[----:B------:R-:W5:Y:S01]  /*00f0*/  LDG.E R15, desc[UR6][R4.64+0x80] ;  /* 0x00008006040f7981 */ /* 0x000f62000c1e1900 */
[----:B------:R-:W0:Y:S01]  /*0100*/  S2UR UR5, SR_CgaCtaId ;  /* 0x00000000000579c3 */ /* 0x000e220000008800 */
[----:B------:R-:W-:Y:S01]  /*0110*/  UMOV UR4, 0x400 ;  /* 0x0000040000047882 */ /* 0x000fe20000000000 */
[----:B------:R-:W-:Y:S01]  /*0120*/  IMAD R6, R0, 0x40, R7 ;  /* 0x0000004000067824 */ /* 0x000fe200078e0207 */
[----:B0-----:R-:W-:-:S06]  /*0130*/  ULEA UR4, UR5, UR4, 0x18 ;  /* 0x0000000405047291 */ /* 0x001fcc000f8ec0ff */
[----:B------:R-:W-:Y:S01]  /*0140*/  LEA R6, R6, UR4, 0x2 ;  /* 0x0000000406067c11 */ /* 0x000fe2000f8e10ff */
[----:B------:R-:W-:-:S04]  /*0150*/  IMAD.MOV.U32 R8, RZ, RZ, RZ ;  /* 0x000000ffff087224 */ /* 0x000fc800078e00ff */
[----:B--2---:R0:W-:Y:S04]  /*0160*/  STS [R6+0x80], R11 ;  /* 0x0000800b06007388 */ /* 0x0041e80000000800 */
[----:B---3--:R0:W-:Y:S04]  /*0170*/  STS [R6], R9 ;  /* 0x0000000906007388 */ /* 0x0081e80000000800 */
[----:B----4-:R0:W-:Y:S04]  /*0180*/  STS [R6+0x2000], R13 ;  /* 0x0020000d06007388 */ /* 0x0101e80000000800 */
[----:B-----5:R0:W-:Y:S01]  /*0190*/  STS [R6+0x2080], R15 ;  /* 0x0020800f06007388 */ /* 0x0201e20000000800 */
[----:B------:R-:W-:Y:S06]  /*01a0*/  BAR.SYNC.DEFER_BLOCKING 0x0 ;  /* 0x0000000000007b1d */ /* 0x000fec0000010000 */
.L_x_4:
[----:B0-----:R-:W-:Y:S01]  /*01b0*/  IMAD R9, R0, 0x40, R8 ;  /* 0x0000004000097824 */ /* 0x001fe200078e0208 */
[----:B------:R-:W-:Y:S01]  /*01c0*/  LDS R11, [R6] ;  /* 0x00000000060b7984 */ /* 0x000fe20000000800 */
[C---:B------:R-:W-:Y:S02]  /*01d0*/  IMAD R10, R8.reuse, 0x40, R7 ;  /* 0x00000040080a7824 */ /* 0x040fe400078e0207 */
[----:B------:R-:W-:Y:S01]  /*01e0*/  VIADD R8, R8, 0x20 ;  /* 0x0000002008087836 */ /* 0x000fe20000000000 */
[----:B------:R-:W-:Y:S02]  /*01f0*/  LEA R9, R9, UR4, 0x2 ;  /* 0x0000000409097c11 */ /* 0x000fe4000f8e10ff */
[----:B------:R-:W-:Y:S02]  /*0200*/  LEA R10, R10, UR4, 0x2 ;  /* 0x000000040a0a7c11 */ /* 0x000fe4000f8e10ff */
[----:B------:R-:W-:Y:S01]  /*0210*/  ISETP.NE.AND P0, PT, R8, 0x40, PT ;  /* 0x000000400800780c */ /* 0x000fe20003f05270 */
[----:B------:R-:W-:Y:S04]  /*0220*/  LDS R12, [R9] ;  /* 0x00000000090c7984 */ /* 0x000fe80000000800 */
[----:B-1----:R-:W0:Y:S02]  /*0230*/  LDS R13, [R10] ;  /* 0x000000000a0d7984 */ /* 0x002e240000000800 */
[----:B0-----:R-:W-:-:S02]  /*0240*/  VIADDMNMX R11, R13, R12, R11, PT ;  /* 0x0000000c0d0b7246 */ /* 0x001fc4000380010b */
[----:B------:R-:W-:Y:S04]  /*0250*/  LDS R12, [R6+0x80] ;  /* 0x00008000060c7984 */ /* 0x000fe80000000800 */
[----:B------:R-:W-:Y:S04]  /*0260*/  STS [R6], R11 ;  /* 0x0000000b06007388 */ /* 0x000fe80000000800 */
[----:B------:R-:W-:Y:S04]  /*0270*/  LDS R13, [R9] ;  /* 0x00000000090d7984 */ /* 0x000fe80000000800 */
[----:B------:R-:W0:Y:S02]  /*0280*/  LDS R14, [R10+0x80] ;  /* 0x000080000a0e7984 */ /* 0x000e240000000800 */
[----:B0-----:R-:W-:-:S02]  /*0290*/  VIADDMNMX R13, R14, R13, R12, PT ;  /* 0x0000000d0e0d7246 */ /* 0x001fc4000380010c */
[----:B------:R-:W-:Y:S04]  /*02a0*/  LDS R12, [R6+0x2000] ;  /* 0x00200000060c7984 */ /* 0x000fe80000000800 */
[----:B------:R-:W-:Y:S04]  /*02b0*/  STS [R6+0x80], R13 ;  /* 0x0000800d06007388 */ /* 0x000fe80000000800 */
[----:B------:R-:W-:Y:S04]  /*02c0*/  LDS R15, [R9+0x2000] ;  /* 0x00200000090f7984 */ /* 0x000fe80000000800 */
[----:B------:R-:W0:Y:S02]  /*02d0*/  LDS R14, [R10] ;  /* 0x000000000a0e7984 */ /* 0x000e240000000800 */
[----:B0-----:R-:W-:-:S02]  /*02e0*/  VIADDMNMX R15, R14, R15, R12, PT ;  /* 0x0000000f0e0f7246 */ /* 0x001fc4000380010c */
[----:B------:R-:W-:Y:S04]  /*02f0*/  LDS R12, [R6+0x2080] ;  /* 0x00208000060c7984 */ /* 0x000fe80000000800 */
[----:B------:R-:W-:Y:S04]  /*0300*/  STS [R6+0x2000], R15 ;  /* 0x0020000f06007388 */ /* 0x000fe80000000800 */
[----:B------:R-:W-:Y:S04]  /*0310*/  LDS R11, [R9+0x2000] ;  /* 0x00200000090b7984 */ /* 0x000fe80000000800 */
[----:B------:R-:W0:Y:S02]  /*0320*/  LDS R14, [R10+0x80] ;  /* 0x000080000a0e7984 */ /* 0x000e240000000800 */
[----:B0-----:R-:W-:-:S05]  /*0330*/  VIADDMNMX R11, R14, R11, R12, PT ;  /* 0x0000000b0e0b7246 */ /* 0x001fca000380010c */
[----:B------:R-:W-:Y:S01]  /*0340*/  STS [R6+0x2080], R11 ;  /* 0x0020800b06007388 */ /* 0x000fe20000000800 */
[----:B------:R-:W-:Y:S06]  /*0350*/  BAR.SYNC.DEFER_BLOCKING 0x0 ;  /* 0x0000000000007b1d */ /* 0x000fec0000010000 */
[----:B------:R-:W-:Y:S04]  /*0360*/  LDS R12, [R6] ;  /* 0x00000000060c7984 */ /* 0x000fe80000000800 */
[----:B------:R-:W-:Y:S04]  /*0370*/  LDS R13, [R9+0x4] ;  /* 0x00000400090d7984 */ /* 0x000fe80000000800 */
[----:B------:R-:W0:Y:S04]  /*0380*/  LDS R14, [R10+0x100] ;  /* 0x000100000a0e7984 */ /* 0x000e280000000800 */
[----:B------:R-:W-:Y:S01]  /*0390*/  LDS R11, [R6+0x2000] ;  /* 0x00200000060b7984 */ /* 0x000fe20000000800 */
[----:B0-----:R-:W-:-:S03]  /*03a0*/  VIADDMNMX R13, R14, R13, R12, PT ;  /* 0x0000000d0e0d7246 */ /* 0x001fc6000380010c */
[----:B------:R-:W-:Y:S04]  /*03b0*/  LDS R12, [R6+0x80] ;  /* 0x00008000060c7984 */ /* 0x000fe80000000800 */
[----:B------:R-:W-:Y:S04]  /*03c0*/  STS [R6], R13 ;  /* 0x0000000d06007388 */ /* 0x000fe80000000800 */
[----:B------:R-:W-:Y:S04]  /*03d0*/  LDS R15, [R9+0x4] ;  /* 0x00000400090f7984 */ /* 0x000fe80000000800 */
[----:B------:R-:W0:Y:S02]  /*03e0*/  LDS R14, [R10+0x180] ;  /* 0x000180000a0e7984 */ /* 0x000e240000000800 */
[----:B0-----:R-:W-:-:S05]  /*03f0*/  VIADDMNMX R15, R14, R15, R12, PT ;  /* 0x0000000f0e0f7246 */ /* 0x001fca000380010c */
[----:B------:R-:W-:Y:S04]  /*0400*/  STS [R6+0x80], R15 ;  /* 0x0000800f06007388 */ /* 0x000fe80000000800 */
[----:B------:R-:W-:Y:S04]  /*0410*/  LDS R12, [R9+0x2004] ;  /* 0x00200400090c7984 */ /* 0x000fe80000000800 */
[----:B------:R-:W0:Y:S02]  /*0420*/  LDS R14, [R10+0x100] ;  /* 0x000100000a0e7984 */ /* 0x000e240000000800 */
        /* <DEDUP_REMOVED lines=10> */
[----:B------:R-:W0:Y:S02]  /*04d0*/  LDS R14, [R10+0x200] ;  /* 0x000200000a0e7984 */ /* 0x000e240000000800 */
[----:B0-----:R-:W-:-:S02]  /*04e0*/  VIADDMNMX R15, R14, R15, R12, PT ;  /* 0x0000000f0e0f7246 */ /* 0x001fc4000380010c */
[----:B------:R-:W-:Y:S04]  /*04f0*/  LDS R12, [R6+0x80] ;  /* 0x00008000060c7984 */ /* 0x000fe80000000800 */
[----:B------:R-:W-:Y:S04]  /*0500*/  STS [R6], R15 ;  /* 0x0000000f06007388 */ /* 0x000fe80000000800 */
[----:B------:R-:W-:Y:S04]  /*0510*/  LDS R11, [R9+0x8] ;  /* 0x00000800090b7984 */ /* 0x000fe80000000800 */
[----:B------:R-:W0:Y:S02]  /*0520*/  LDS R14, [R10+0x280] ;  /* 0x000280000a0e7984 */ /* 0x000e240000000800 */
[----:B0-----:R-:W-:-:S02]  /*0530*/  VIADDMNMX R11, R14, R11, R12, PT ;  /* 0x0000000b0e0b7246 */ /* 0x001fc4000380010c */
[----:B------:R-:W-:Y:S04]  /*0540*/  LDS R12, [R6+0x2000] ;  /* 0x00200000060c7984 */ /* 0x000fe80000000800 */
        /* <DEDUP_REMOVED lines=618> */
[----:B------:R1:W-:Y:S01]  /*2bf0*/  STS [R6+0x2080], R13 ;  /* 0x0020800d06007388 */ /* 0x0003e20000000800 */
[----:B------:R-:W-:Y:S06]  /*2c00*/  BAR.SYNC.DEFER_BLOCKING 0x0 ;  /* 0x0000000000007b1d */ /* 0x000fec0000010000 */
[----:B------:R-:W-:Y:S05]  /*2c10*/  @P0 BRA `(.L_x_4) ;  /* 0xffffffd400640947 */ /* 0x000fea000383ffff */
[----:B------:R-:W0:Y:S04]  /*2c20*/  LDS R7, [R6] ;  /* 0x0000000006077984 */ /* 0x000e280000000800 */
[----:B------:R-:W2:Y:S04]  /*2c30*/  LDS R9, [R6+0x80] ;  /* 0x0000800006097984 */ /* 0x000ea80000000800 */
[----:B-1----:R-:W1:Y:S04]  /*2c40*/  LDS R13, [R6+0x2080] ;  /* 0x00208000060d7984 */ /* 0x002e680000000800 */
[----:B------:R-:W3:Y:S04]  /*2c50*/  LDS R11, [R6+0x2000] ;  /* 0x00200000060b7984 */ /* 0x000ee80000000800 */
[----:B0-----:R-:W-:Y:S04]  /*2c60*/  STG.E desc[UR6][R2.64], R7 ;  /* 0x0000000702007986 */ /* 0x001fe8000c101906 */
[----:B--2---:R-:W-:Y:S04]  /*2c70*/  STG.E desc[UR6][R2.64+0x80], R9 ;  /* 0x0000800902007986 */ /* 0x004fe8000c101906 */
[----:B-1----:R-:W-:Y:S04]  /*2c80*/  STG.E desc[UR6][R4.64+0x80], R13 ;  /* 0x0000800d04007986 */ /* 0x002fe8000c101906 */
[----:B---3--:R-:W-:Y:S01]  /*2c90*/  STG.E desc[UR6][R4.64], R11 ;  /* 0x0000000b04007986 */ /* 0x008fe2000c101906 */
[----:B------:R-:W-:Y:S05]  /*2ca0*/  EXIT ;  /* 0x000000000000794d */ /* 0x000fea0003800000 */
.L_x_5:
        /* <DEDUP_REMOVED lines=13> */
.L_x_8:


//--------------------- .nv.shared._Z7phase_3Piii --------------------------
	.section	.nv.shared._Z7phase_3Piii,"aw",@nobits
	.sectionflags	@""
	.align	4
.nv.shared._Z7phase_3Piii:
	.zero		33792


//--------------------- .nv.shared.reserved.0     --------------------------
	.section	.nv.shared.reserved.0,"aw",@nobits
	.weak		__nv_reservedSMEM_offset_0_alias
	.size		__nv_reservedSMEM_offset_0_alias, 0, 64
	.other		__nv_reservedSMEM_offset_0_alias,@"STO_CUDA_RESERVED_SHARED STV_DEFAULT"
__nv_reservedSMEM_offset_0_alias:
	.zero		0
	.zero		64


//--------------------- .nv.shared._Z7phase_2Piii --------------------------
	.section	.nv.shared._Z7phase_2Piii,"aw",@nobits
	.sectionflags	@""
	.align	4
.nv.shared._Z7phase_2Piii:
	.zero		50176


//--------------------- .nv.shared._Z7phase_1Piii --------------------------
	.section	.nv.shared._Z7phase_1Piii,"aw",@nobits
	.sectionflags	@""
	.align	4
.nv.shared._Z7phase_1Piii:
	.zero		17408


//--------------------- .nv.constant0._Z7phase_3Piii --------------------------
	.section	.nv.constant0._Z7phase_3Piii,"a",@progbits
	.sectionflags	@""
	.align	4
.nv.constant0._Z7phase_3Piii:
	.zero		912


//--------------------- .nv.constant0._Z7phase_2Piii --------------------------
	.section	.nv.constant0._Z7phase_2Piii,"a",@progbits
	.sectionflags	@""
	.align	4
.nv.constant0._Z7phase_2Piii:
	.zero		912


//--------------------- .nv.constant0._Z7phase_1Piii --------------------------
	.section	.nv.constant0._Z7phase_1Piii,"a",@progbits
	.sectionflags	@""
	.align	4
.nv.constant0._Z7phase_1Piii:
	.zero		912


//--------------------- SYMBOLS --------------------------

	.type		.nv.reservedSmem.offset0,@object
	.size		.nv.reservedSmem.offset0,0x4
	.type		.nv.reservedSmem.cap,@object
	.size		.nv.reservedSmem.cap,0x4
